	.target	sm_90a

	.elftype	@"ET_EXEC"


//--------------------- .note.nv.tkinfo           --------------------------
	.section	.note.nv.tkinfo,"",@"SHT_NOTE"
	.sectionflags	@"SHF_NOTE_NV_TKINFO"
	.tkinfo
        /*0018*/ 	.word	0x00000002
        /*0030*/ 	.string	""
        /*0030*/ 	.string	"ptxas"
        /*0030*/ 	.string	"Cuda compilation tools, release 13.0, V13.0.88"
        /*0030*/ 	.string	"Build cuda_13.0.r13.0/compiler.36424714_0"
        /*0030*/ 	.string	"-arch sm_90a -m 64 "



//--------------------- .note.nv.cuinfo           --------------------------
	.section	.note.nv.cuinfo,"",@"SHT_NOTE"
	.sectionflags	@"SHF_NOTE_NV_CUINFO"
        /*0018*/ 	.short	0x0002
        /*001a*/ 	.short	0x005a
        /*001c*/ 	.short	0x0082
	.zero		2


//--------------------- .nv.info                  --------------------------
	.section	.nv.info,"",@"SHT_CUDA_INFO"
	.align	4


	//----- nvinfo : EIATTR_REGCOUNT
	.align		4
        /*0000*/ 	.byte	0x04, 0x2f
        /*0002*/ 	.short	(.L_12 - .L_11)
	.align		4
.L_11:
        /*0004*/ 	.word	index@(_ZN7cutlass13device_kernelINS_4gemm6kernel13GemmUniversalIN4cute5tupleIJiiiiEEENS1_10collective13CollectiveMmaINS1_37MainloopSm90TmaGmmaWarpSpecializedFP8ILi7ENS5_IJNS4_1CILi1EEESB_SB_EEENS1_35KernelTmaWarpSpecializedCooperativeEEENS5_IJNSA_ILi192EEENSA_ILi48EEENSA_ILi128EEEEEENS_12float_e4m3_tENS5_IJlSB_lEEESJ_SK_NS4_8TiledMMAINS4_8MMA_AtomIJNS4_4SM904GMMA30MMA_64x16x32_F32E4M3E4M3_SS_TNILNSO_7ScaleInE1ELSQ_1EEEEEENS4_6LayoutINS5_IJNSA_ILi2EEESB_SB_EEENS5_IJSB_NSA_ILi0EEESW_EEEEENS5_IJNS4_10UnderscoreESZ_SZ_EEEEENS4_13SM90_TMA_LOADENS4_14ComposedLayoutINS4_7SwizzleILi3ELi4ELi3EEENS4_18smem_ptr_flag_bitsILi8EEENST_INS5_IJNSA_ILi8EEESH_EEENS5_IJSH_SB_EEEEEEEvNS4_8identityES12_S1C_vS1D_EENS_8epilogue10collective6detail29Sm90TmaWarpSpecializedAdapterINS1G_15DefaultEpilogueISJ_SK_SK_NS1F_6thread17LinearCombinationISJ_Li1EffLNS1K_9ScaleType4KindE0ELNS_15FloatRoundStyleE2ESJ_EENS1_15EpilogueDefaultEEEEEvvEEEEvNT_6ParamsE)
        /*0008*/ 	.word	0x000000a8


	//----- nvinfo : EIATTR_FRAME_SIZE
	.align		4
.L_12:
        /*000c*/ 	.byte	0x04, 0x11
        /*000e*/ 	.short	(.L_14 - .L_13)
	.align		4
.L_13:
        /*0010*/ 	.word	index@(_ZN7cutlass13device_kernelINS_4gemm6kernel13GemmUniversalIN4cute5tupleIJiiiiEEENS1_10collective13CollectiveMmaINS1_37MainloopSm90TmaGmmaWarpSpecializedFP8ILi7ENS5_IJNS4_1CILi1EEESB_SB_EEENS1_35KernelTmaWarpSpecializedCooperativeEEENS5_IJNSA_ILi192EEENSA_ILi48EEENSA_ILi128EEEEEENS_12float_e4m3_tENS5_IJlSB_lEEESJ_SK_NS4_8TiledMMAINS4_8MMA_AtomIJNS4_4SM904GMMA30MMA_64x16x32_F32E4M3E4M3_SS_TNILNSO_7ScaleInE1ELSQ_1EEEEEENS4_6LayoutINS5_IJNSA_ILi2EEESB_SB_EEENS5_IJSB_NSA_ILi0EEESW_EEEEENS5_IJNS4_10UnderscoreESZ_SZ_EEEEENS4_13SM90_TMA_LOADENS4_14ComposedLayoutINS4_7SwizzleILi3ELi4ELi3EEENS4_18smem_ptr_flag_bitsILi8EEENST_INS5_IJNSA_ILi8EEESH_EEENS5_IJSH_SB_EEEEEEEvNS4_8identityES12_S1C_vS1D_EENS_8epilogue10collective6detail29Sm90TmaWarpSpecializedAdapterINS1G_15DefaultEpilogueISJ_SK_SK_NS1F_6thread17LinearCombinationISJ_Li1EffLNS1K_9ScaleType4KindE0ELNS_15FloatRoundStyleE2ESJ_EENS1_15EpilogueDefaultEEEEEvvEEEEvNT_6ParamsE)
        /*0014*/ 	.word	0x00000000


	//----- nvinfo : EIATTR_MIN_STACK_SIZE
	.align		4
.L_14:
        /*0018*/ 	.byte	0x04, 0x12
        /*001a*/ 	.short	(.L_16 - .L_15)
	.align		4
.L_15:
        /*001c*/ 	.word	index@(_ZN7cutlass13device_kernelINS_4gemm6kernel13GemmUniversalIN4cute5tupleIJiiiiEEENS1_10collective13CollectiveMmaINS1_37MainloopSm90TmaGmmaWarpSpecializedFP8ILi7ENS5_IJNS4_1CILi1EEESB_SB_EEENS1_35KernelTmaWarpSpecializedCooperativeEEENS5_IJNSA_ILi192EEENSA_ILi48EEENSA_ILi128EEEEEENS_12float_e4m3_tENS5_IJlSB_lEEESJ_SK_NS4_8TiledMMAINS4_8MMA_AtomIJNS4_4SM904GMMA30MMA_64x16x32_F32E4M3E4M3_SS_TNILNSO_7ScaleInE1ELSQ_1EEEEEENS4_6LayoutINS5_IJNSA_ILi2EEESB_SB_EEENS5_IJSB_NSA_ILi0EEESW_EEEEENS5_IJNS4_10UnderscoreESZ_SZ_EEEEENS4_13SM90_TMA_LOADENS4_14ComposedLayoutINS4_7SwizzleILi3ELi4ELi3EEENS4_18smem_ptr_flag_bitsILi8EEENST_INS5_IJNSA_ILi8EEESH_EEENS5_IJSH_SB_EEEEEEEvNS4_8identityES12_S1C_vS1D_EENS_8epilogue10collective6detail29Sm90TmaWarpSpecializedAdapterINS1G_15DefaultEpilogueISJ_SK_SK_NS1F_6thread17LinearCombinationISJ_Li1EffLNS1K_9ScaleType4KindE0ELNS_15FloatRoundStyleE2ESJ_EENS1_15EpilogueDefaultEEEEEvvEEEEvNT_6ParamsE)
        /*0020*/ 	.word	0x00000000
.L_16:


//--------------------- .nv.compat                --------------------------
	.section	.nv.compat,"",@"SHT_CUDA_COMPAT_INFO"
	.align	4
        /*0000*/ 	.byte	0x02, 0x09, 0x01, 0x00, 0x02, 0x02, 0x04, 0x00, 0x02, 0x05, 0x05, 0x00, 0x03, 0x07, 0x01, 0x01
        /*0010*/ 	.byte	0x02, 0x03, 0x01, 0x00, 0x02, 0x06, 0x01, 0x00, 0x04, 0x0b, 0x08, 0x00, 0x00, 0x00, 0x00, 0x00
        /*0020*/ 	.byte	0x00, 0x00, 0x00, 0x00


//--------------------- .nv.info._ZN7cutlass13device_kernelINS_4gemm6kernel13GemmUniversalIN4cute5tupleIJiiiiEEENS1_10collective13CollectiveMmaINS1_37MainloopSm90TmaGmmaWarpSpecializedFP8ILi7ENS5_IJNS4_1CILi1EEESB_SB_EEENS1_35KernelTmaWarpSpecializedCooperativeEEENS5_IJNSA_ILi192EEENSA_ILi48EEENSA_ILi128EEEEEENS_12float_e4m3_tENS5_IJlSB_lEEESJ_SK_NS4_8TiledMMAINS4_8MMA_AtomIJNS4_4SM904GMMA30MMA_64x16x32_F32E4M3E4M3_SS_TNILNSO_7ScaleInE1ELSQ_1EEEEEENS4_6LayoutINS5_IJNSA_ILi2EEESB_SB_EEENS5_IJSB_NSA_ILi0EEESW_EEEEENS5_IJNS4_10UnderscoreESZ_SZ_EEEEENS4_13SM90_TMA_LOADENS4_14ComposedLayoutINS4_7SwizzleILi3ELi4ELi3EEENS4_18smem_ptr_flag_bitsILi8EEENST_INS5_IJNSA_ILi8EEESH_EEENS5_IJSH_SB_EEEEEEEvNS4_8identityES12_S1C_vS1D_EENS_8epilogue10collective6detail29Sm90TmaWarpSpecializedAdapterINS1G_15DefaultEpilogueISJ_SK_SK_NS1F_6thread17LinearCombinationISJ_Li1EffLNS1K_9ScaleType4KindE0ELNS_15FloatRoundStyleE2ESJ_EENS1_15EpilogueDefaultEEEEEvvEEEEvNT_6ParamsE --------------------------
	.section	.nv.info._ZN7cutlass13device_kernelINS_4gemm6kernel13GemmUniversalIN4cute5tupleIJiiiiEEENS1_10collective13CollectiveMmaINS1_37MainloopSm90TmaGmmaWarpSpecializedFP8ILi7ENS5_IJNS4_1CILi1EEESB_SB_EEENS1_35KernelTmaWarpSpecializedCooperativeEEENS5_IJNSA_ILi192EEENSA_ILi48EEENSA_ILi128EEEEEENS_12float_e4m3_tENS5_IJlSB_lEEESJ_SK_NS4_8TiledMMAINS4_8MMA_AtomIJNS4_4SM904GMMA30MMA_64x16x32_F32E4M3E4M3_SS_TNILNSO_7ScaleInE1ELSQ_1EEEEEENS4_6LayoutINS5_IJNSA_ILi2EEESB_SB_EEENS5_IJSB_NSA_ILi0EEESW_EEEEENS5_IJNS4_10UnderscoreESZ_SZ_EEEEENS4_13SM90_TMA_LOADENS4_14ComposedLayoutINS4_7SwizzleILi3ELi4ELi3EEENS4_18smem_ptr_flag_bitsILi8EEENST_INS5_IJNSA_ILi8EEESH_EEENS5_IJSH_SB_EEEEEEEvNS4_8identityES12_S1C_vS1D_EENS_8epilogue10collective6detail29Sm90TmaWarpSpecializedAdapterINS1G_15DefaultEpilogueISJ_SK_SK_NS1F_6thread17LinearCombinationISJ_Li1EffLNS1K_9ScaleType4KindE0ELNS_15FloatRoundStyleE2ESJ_EENS1_15EpilogueDefaultEEEEEvvEEEEvNT_6ParamsE,"",@"SHT_CUDA_INFO"
	.sectionflags	@""
	.align	4


	//----- nvinfo : EIATTR_CUDA_API_VERSION
	.align		4
        /*0000*/ 	.byte	0x04, 0x37
        /*0002*/ 	.short	(.L_18 - .L_17)
.L_17:
        /*0004*/ 	.word	0x00000082


	//----- nvinfo : EIATTR_KPARAM_INFO
	.align		4
.L_18:
        /*0008*/ 	.byte	0x04, 0x17
        /*000a*/ 	.short	(.L_20 - .L_19)
.L_19:
        /*000c*/ 	.word	0x00000000
        /*0010*/ 	.short	0x0000
        /*0012*/ 	.short	0x0070
        /*0014*/ 	.byte	0x00, 0xf0, 0x01, 0x10


	//----- nvinfo : EIATTR_SPARSE_MMA_MASK
	.align		4
.L_20:
        /*0018*/ 	.byte	0x03, 0x50
        /*001a*/ 	.short	0x0000


	//----- nvinfo : EIATTR_MAXREG_COUNT
	.align		4
        /*001c*/ 	.byte	0x03, 0x1b
        /*001e*/ 	.short	0x00a8


	//----- nvinfo : EIATTR_NUM_BARRIERS
	.align		4
        /*0020*/ 	.byte	0x02, 0x4c
        /*0022*/ 	.byte	0x01
	.zero		1


	//----- nvinfo : EIATTR_MERCURY_ISA_VERSION
	.align		4
        /*0024*/ 	.byte	0x03, 0x5f
        /*0026*/ 	.short	0x0101


	//----- nvinfo : EIATTR_INT_WARP_WIDE_INSTR_OFFSETS
	.align		4
        /*0028*/ 	.byte	0x04, 0x31
        /*002a*/ 	.short	(.L_22 - .L_21)


	//   ....[0]....
.L_21:
        /*002c*/ 	.word	0x00000410


	//   ....[1]....
        /*0030*/ 	.word	0x00000420


	//   ....[2]....
        /*0034*/ 	.word	0x00000520


	//----- nvinfo : EIATTR_COOP_GROUP_MASK_REGIDS
	.align		4
.L_22:
        /*0038*/ 	.byte	0x04, 0x29
        /*003a*/ 	.short	(.L_24 - .L_23)


	//   ....[0]....
.L_23:
        /*003c*/ 	.word	0xffffffff


	//   ....[1]....
        /*0040*/ 	.word	0xffffffff


	//   ....[2]....
        /*0044*/ 	.word	0xffffffff


	//   ....[3]....
        /*0048*/ 	.word	0xffffffff


	//   ....[4]....
        /*004c*/ 	.word	0xffffffff


	//----- nvinfo : EIATTR_COOP_GROUP_INSTR_OFFSETS
	.align		4
.L_24:
        /*0050*/ 	.byte	0x04, 0x28
        /*0052*/ 	.short	(.L_26 - .L_25)


	//   ....[0]....
.L_25:
        /*0054*/ 	.word	0x00000060


	//   ....[1]....
        /*0058*/ 	.word	0x00000070


	//   ....[2]....
        /*005c*/ 	.word	0x00000130


	//   ....[3]....
        /*0060*/ 	.word	0x00000320


	//   ....[4]....
        /*0064*/ 	.word	0x00001010


	//----- nvinfo : EIATTR_REG_RECONFIG
	.align		4
.L_26:
        /*0068*/ 	.byte	0x01, 0x54
	.zero		2


	//----- nvinfo : EIATTR_MBARRIER_INSTR_OFFSETS
	.align		4
        /*006c*/ 	.byte	0x04, 0x39
        /*006e*/ 	.short	(.L_28 - .L_27)


	//   ....[0]....
.L_27:
        /*0070*/ 	.word	0x00000230
        /*0074*/ 	.word	0x000000ff
        /*0078*/ 	.word	0x00000000
        /*007c*/ 	.short	0x0100
        /*007e*/ 	.byte	0x08
	.zero		1


	//   ....[1]....
        /*0080*/ 	.word	0x00000240
        /*0084*/ 	.word	0x000000ff
        /*0088*/ 	.word	0x00000038
        /*008c*/ 	.short	0x0100
        /*008e*/ 	.byte	0x08
	.zero		1


	//   ....[2]....
        /*0090*/ 	.word	0x00000250
        /*0094*/ 	.word	0x000000ff
        /*0098*/ 	.word	0x00000008
        /*009c*/ 	.short	0x0100
        /*009e*/ 	.byte	0x08
	.zero		1


	//   ....[3]....
        /*00a0*/ 	.word	0x00000260
        /*00a4*/ 	.word	0x000000ff
        /*00a8*/ 	.word	0x00000040
        /*00ac*/ 	.short	0x0100
        /*00ae*/ 	.byte	0x08
	.zero		1


	//   ....[4]....
        /*00b0*/ 	.word	0x00000270
        /*00b4*/ 	.word	0x000000ff
        /*00b8*/ 	.word	0x00000010
        /*00bc*/ 	.short	0x0100
        /*00be*/ 	.byte	0x08
	.zero		1


	//   ....[5]....
        /*00c0*/ 	.word	0x00000280
        /*00c4*/ 	.word	0x000000ff
        /*00c8*/ 	.word	0x00000048
        /*00cc*/ 	.short	0x0100
        /*00ce*/ 	.byte	0x08
	.zero		1


	//   ....[6]....
        /*00d0*/ 	.word	0x00000290
        /*00d4*/ 	.word	0x000000ff
        /*00d8*/ 	.word	0x00000018
        /*00dc*/ 	.short	0x0100
        /*00de*/ 	.byte	0x08
	.zero		1


	//   ....[7]....
        /*00e0*/ 	.word	0x000002a0
        /*00e4*/ 	.word	0x000000ff
        /*00e8*/ 	.word	0x00000050
        /*00ec*/ 	.short	0x0100
        /*00ee*/ 	.byte	0x08
	.zero		1


	//   ....[8]....
        /*00f0*/ 	.word	0x000002b0
        /*00f4*/ 	.word	0x000000ff
        /*00f8*/ 	.word	0x00000020
        /*00fc*/ 	.short	0x0100
        /*00fe*/ 	.byte	0x08
	.zero		1


	//   ....[9]....
        /*0100*/ 	.word	0x000002c0
        /*0104*/ 	.word	0x000000ff
        /*0108*/ 	.word	0x00000058
        /*010c*/ 	.short	0x0100
        /*010e*/ 	.byte	0x08
	.zero		1


	//   ....[10]....
        /*0110*/ 	.word	0x000002d0
        /*0114*/ 	.word	0x000000ff
        /*0118*/ 	.word	0x00000028
        /*011c*/ 	.short	0x0100
        /*011e*/ 	.byte	0x08
	.zero		1


	//   ....[11]....
        /*0120*/ 	.word	0x000002e0
        /*0124*/ 	.word	0x000000ff
        /*0128*/ 	.word	0x00000060
        /*012c*/ 	.short	0x0100
        /*012e*/ 	.byte	0x08
	.zero		1


	//   ....[12]....
        /*0130*/ 	.word	0x000002f0
        /*0134*/ 	.word	0x000000ff
        /*0138*/ 	.word	0x00000030
        /*013c*/ 	.short	0x0100
        /*013e*/ 	.byte	0x08
	.zero		1


	//   ....[13]....
        /*0140*/ 	.word	0x00000300
        /*0144*/ 	.word	0x000000ff
        /*0148*/ 	.word	0x00000068
        /*014c*/ 	.short	0x0100
        /*014e*/ 	.byte	0x08
	.zero		1


	//   ....[14]....
        /*0150*/ 	.word	0x00000580
        /*0154*/ 	.word	0x000000ff
        /*0158*/ 	.word	0x00000080
        /*015c*/ 	.short	0x0100
        /*015e*/ 	.byte	0x06
	.zero		1


	//   ....[15]....
        /*0160*/ 	.word	0x000005e0
        /*0164*/ 	.word	0x000000ff
        /*0168*/ 	.word	0x00000088
        /*016c*/ 	.short	0x0100
        /*016e*/ 	.byte	0x06
	.zero		1


	//   ....[16]....
        /*0170*/ 	.word	0x00001440
        /*0174*/ 	.word	0x000000ff
        /*0178*/ 	.word	0x00000000
        /*017c*/ 	.short	0x010a
        /*017e*/ 	.byte	0x06
	.zero		1


	//   ....[17]....
        /*0180*/ 	.word	0x00001480
        /*0184*/ 	.word	0x000000ff
        /*0188*/ 	.word	0x00000000
        /*018c*/ 	.short	0x010a
        /*018e*/ 	.byte	0x06
	.zero		1


	//   ....[18]....
        /*0190*/ 	.word	0x000021d0
        /*0194*/ 	.word	0x000000ff
        /*0198*/ 	.word	0x00000000
        /*019c*/ 	.short	0x010a
        /*019e*/ 	.byte	0x0a
	.zero		1


	//   ....[19]....
        /*01a0*/ 	.word	0x00002210
        /*01a4*/ 	.word	0x000000ff
        /*01a8*/ 	.word	0x00000000
        /*01ac*/ 	.short	0x010a
        /*01ae*/ 	.byte	0x0a
	.zero		1


	//   ....[20]....
        /*01b0*/ 	.word	0x00002d00
        /*01b4*/ 	.word	0x000000ff
        /*01b8*/ 	.word	0x00000000
        /*01bc*/ 	.short	0x0101
        /*01be*/ 	.byte	0x09
	.zero		1


	//   ....[21]....
        /*01c0*/ 	.word	0x00003270
        /*01c4*/ 	.word	0x000000ff
        /*01c8*/ 	.word	0x00000000
        /*01cc*/ 	.short	0x0101
        /*01ce*/ 	.byte	0x08
	.zero		1


	//   ....[22]....
        /*01d0*/ 	.word	0x00007ca0
        /*01d4*/ 	.word	0x0000000e
        /*01d8*/ 	.word	0x00000038
        /*01dc*/ 	.short	0x010a
        /*01de*/ 	.byte	0x3f
	.zero		1


	//   ....[23]....
        /*01e0*/ 	.word	0x00008090
        /*01e4*/ 	.word	0x00000008
        /*01e8*/ 	.word	0x00000088
        /*01ec*/ 	.short	0x0101
        /*01ee*/ 	.byte	0x3f
	.zero		1


	//   ....[24]....
        /*01f0*/ 	.word	0x00008760
        /*01f4*/ 	.word	0x00000006
        /*01f8*/ 	.word	0x00000000
        /*01fc*/ 	.short	0x010a
        /*01fe*/ 	.byte	0x3f
	.zero		1


	//   ....[25]....
        /*0200*/ 	.word	0x000087e0
        /*0204*/ 	.word	0x00000007
        /*0208*/ 	.word	0x00000000
        /*020c*/ 	.short	0x010a
        /*020e*/ 	.byte	0x3f
	.zero		1


	//   ....[26]....
        /*0210*/ 	.word	0x00008870
        /*0214*/ 	.word	0x00000006
        /*0218*/ 	.word	0x00000000
        /*021c*/ 	.short	0x010a
        /*021e*/ 	.byte	0x3f
	.zero		1


	//   ....[27]....
        /*0220*/ 	.word	0x00008900
        /*0224*/ 	.word	0x00000009
        /*0228*/ 	.word	0x00000000
        /*022c*/ 	.short	0x010a
        /*022e*/ 	.byte	0x3f
	.zero		1


	//   ....[28]....
        /*0230*/ 	.word	0x00008990
        /*0234*/ 	.word	0x0000000a
        /*0238*/ 	.word	0x00000000
        /*023c*/ 	.short	0x010a
        /*023e*/ 	.byte	0x3f
	.zero		1


	//   ....[29]....
        /*0240*/ 	.word	0x00008a20
        /*0244*/ 	.word	0x0000000b
        /*0248*/ 	.word	0x00000000
        /*024c*/ 	.short	0x010a
        /*024e*/ 	.byte	0x3f
	.zero		1


	//   ....[30]....
        /*0250*/ 	.word	0x00008ab0
        /*0254*/ 	.word	0x00000003
        /*0258*/ 	.word	0x00000000
        /*025c*/ 	.short	0x010a
        /*025e*/ 	.byte	0x3f
	.zero		1


	//   ....[31]....
        /*0260*/ 	.word	0x00008b20
        /*0264*/ 	.word	0x00000008
        /*0268*/ 	.word	0x00000000
        /*026c*/ 	.short	0x010a
        /*026e*/ 	.byte	0x3f
	.zero		1


	//   ....[32]....
        /*0270*/ 	.word	0x00008b80
        /*0274*/ 	.word	0x0000000c
        /*0278*/ 	.word	0x00000000
        /*027c*/ 	.short	0x010a
        /*027e*/ 	.byte	0x3f
	.zero		1


	//   ....[33]....
        /*0280*/ 	.word	0x00008c50
        /*0284*/ 	.word	0x0000000e
        /*0288*/ 	.word	0x00000038
        /*028c*/ 	.short	0x010a
        /*028e*/ 	.byte	0x3f
	.zero		1


	//   ....[34]....
        /*0290*/ 	.word	0x00008d30
        /*0294*/ 	.word	0x00000006
        /*0298*/ 	.word	0x00000000
        /*029c*/ 	.short	0x010a
        /*029e*/ 	.byte	0x3f
	.zero		1


	//   ....[35]....
        /*02a0*/ 	.word	0x00008d80
        /*02a4*/ 	.word	0x00000007
        /*02a8*/ 	.word	0x00000000
        /*02ac*/ 	.short	0x010a
        /*02ae*/ 	.byte	0x3f
	.zero		1


	//   ....[36]....
        /*02b0*/ 	.word	0x00008dd0
        /*02b4*/ 	.word	0x00000006
        /*02b8*/ 	.word	0x00000000
        /*02bc*/ 	.short	0x010a
        /*02be*/ 	.byte	0x3f
	.zero		1


	//   ....[37]....
        /*02c0*/ 	.word	0x00008e20
        /*02c4*/ 	.word	0x00000009
        /*02c8*/ 	.word	0x00000000
        /*02cc*/ 	.short	0x010a
        /*02ce*/ 	.byte	0x3f
	.zero		1


	//   ....[38]....
        /*02d0*/ 	.word	0x00008e70
        /*02d4*/ 	.word	0x0000000a
        /*02d8*/ 	.word	0x00000000
        /*02dc*/ 	.short	0x010a
        /*02de*/ 	.byte	0x3f
	.zero		1


	//   ....[39]....
        /*02e0*/ 	.word	0x00008ec0
        /*02e4*/ 	.word	0x0000000b
        /*02e8*/ 	.word	0x00000000
        /*02ec*/ 	.short	0x010a
        /*02ee*/ 	.byte	0x3f
	.zero		1


	//----- nvinfo : EIATTR_NUM_MBARRIERS
	.align		4
.L_28:
        /*02f0*/ 	.byte	0x03, 0x38
        /*02f2*/ 	.short	0x0010


	//----- nvinfo : EIATTR_EXIT_INSTR_OFFSETS
	.align		4
        /*02f4*/ 	.byte	0x04, 0x1c
        /*02f6*/ 	.short	(.L_30 - .L_29)


	//   ....[0]....
.L_29:
        /*02f8*/ 	.word	0x00000630


	//   ....[1]....
        /*02fc*/ 	.word	0x00000ee0


	//   ....[2]....
        /*0300*/ 	.word	0x00007320


	//   ....[3]....
        /*0304*/ 	.word	0x00007940


	//   ....[4]....
        /*0308*/ 	.word	0x00008b00


	//----- nvinfo : EIATTR_MAX_THREADS
	.align		4
.L_30:
        /*030c*/ 	.byte	0x04, 0x05
        /*030e*/ 	.short	(.L_32 - .L_31)
.L_31:
        /*0310*/ 	.word	0x00000180
        /*0314*/ 	.word	0x00000001
        /*0318*/ 	.word	0x00000001


	//----- nvinfo : EIATTR_CRS_STACK_SIZE
	.align		4
.L_32:
        /*031c*/ 	.byte	0x04, 0x1e
        /*031e*/ 	.short	(.L_34 - .L_33)
.L_33:
        /*0320*/ 	.word	0x00000000


	//----- nvinfo : EIATTR_CBANK_PARAM_SIZE
	.align		4
.L_34:
        /*0324*/ 	.byte	0x03, 0x19
        /*0326*/ 	.short	0x0470


	//----- nvinfo : EIATTR_PARAM_CBANK
	.align		4
        /*0328*/ 	.byte	0x04, 0x0a
        /*032a*/ 	.short	(.L_36 - .L_35)
	.align		4
.L_35:
        /*032c*/ 	.word	index@(.nv.constant0._ZN7cutlass13device_kernelINS_4gemm6kernel13GemmUniversalIN4cute5tupleIJiiiiEEENS1_10collective13CollectiveMmaINS1_37MainloopSm90TmaGmmaWarpSpecializedFP8ILi7ENS5_IJNS4_1CILi1EEESB_SB_EEENS1_35KernelTmaWarpSpecializedCooperativeEEENS5_IJNSA_ILi192EEENSA_ILi48EEENSA_ILi128EEEEEENS_12float_e4m3_tENS5_IJlSB_lEEESJ_SK_NS4_8TiledMMAINS4_8MMA_AtomIJNS4_4SM904GMMA30MMA_64x16x32_F32E4M3E4M3_SS_TNILNSO_7ScaleInE1ELSQ_1EEEEEENS4_6LayoutINS5_IJNSA_ILi2EEESB_SB_EEENS5_IJSB_NSA_ILi0EEESW_EEEEENS5_IJNS4_10UnderscoreESZ_SZ_EEEEENS4_13SM90_TMA_LOADENS4_14ComposedLayoutINS4_7SwizzleILi3ELi4ELi3EEENS4_18smem_ptr_flag_bitsILi8EEENST_INS5_IJNSA_ILi8EEESH_EEENS5_IJSH_SB_EEEEEEEvNS4_8identityES12_S1C_vS1D_EENS_8epilogue10collective6detail29Sm90TmaWarpSpecializedAdapterINS1G_15DefaultEpilogueISJ_SK_SK_NS1F_6thread17LinearCombinationISJ_Li1EffLNS1K_9ScaleType4KindE0ELNS_15FloatRoundStyleE2ESJ_EENS1_15EpilogueDefaultEEEEEvvEEEEvNT_6ParamsE)
        /*0330*/ 	.short	0x0210
        /*0332*/ 	.short	0x0470


	//----- nvinfo : EIATTR_SW_WAR
	.align		4
.L_36:
        /*0334*/ 	.byte	0x04, 0x36
        /*0336*/ 	.short	(.L_38 - .L_37)
.L_37:
        /*0338*/ 	.word	0x00000008
.L_38:


//--------------------- .nv.callgraph             --------------------------
	.section	.nv.callgraph,"",@"SHT_CUDA_CALLGRAPH"
	.align	4
	.sectionentsize	8
	.align		4
        /*0000*/ 	.word	0x00000000
	.align		4
        /*0004*/ 	.word	0xffffffff
	.align		4
        /*0008*/ 	.word	0x00000000
	.align		4
        /*000c*/ 	.word	0xfffffffe
	.align		4
        /*0010*/ 	.word	0x00000000
	.align		4
        /*0014*/ 	.word	0xfffffffd
	.align		4
        /*0018*/ 	.word	0x00000000
	.align		4
        /*001c*/ 	.word	0xfffffffc


//--------------------- .nv.constant4             --------------------------
	.section	.nv.constant4,"a",@progbits
	.align	8
	.align		8
.nv.constant4:
        /*0000*/ 	.dword	_ZN40_INTERNAL_d0c29fe9_4_k_cu_17d4589e_151924cuda3std3__45__cpo5beginE
	.align		8
        /*0008*/ 	.dword	_ZN40_INTERNAL_d0c29fe9_4_k_cu_17d4589e_151924cuda3std3__45__cpo3endE
	.align		8
        /*0010*/ 	.dword	_ZN40_INTERNAL_d0c29fe9_4_k_cu_17d4589e_151924cuda3std3__45__cpo6cbeginE
	.align		8
        /*0018*/ 	.dword	_ZN40_INTERNAL_d0c29fe9_4_k_cu_17d4589e_151924cuda3std3__45__cpo4cendE
	.align		8
        /*0020*/ 	.dword	_ZN40_INTERNAL_d0c29fe9_4_k_cu_17d4589e_151924cuda3std3__442_GLOBAL__N__d0c29fe9_4_k_cu_17d4589e_151926ignoreE
	.align		8
        /*0028*/ 	.dword	_ZN40_INTERNAL_d0c29fe9_4_k_cu_17d4589e_151924cuda3std3__419piecewise_constructE
	.align		8
        /*0030*/ 	.dword	_ZN40_INTERNAL_d0c29fe9_4_k_cu_17d4589e_151924cuda3std3__48in_placeE
	.align		8
        /*0038*/ 	.dword	_ZN40_INTERNAL_d0c29fe9_4_k_cu_17d4589e_151924cuda3std6ranges3__45__cpo4swapE
	.align		8
        /*0040*/ 	.dword	_ZN40_INTERNAL_d0c29fe9_4_k_cu_17d4589e_151924cuda3std6ranges3__45__cpo9iter_moveE
	.align		8
        /*0048*/ 	.dword	_ZN40_INTERNAL_d0c29fe9_4_k_cu_17d4589e_151924cute7productE
	.align		8
        /*0050*/ 	.dword	_ZN40_INTERNAL_d0c29fe9_4_k_cu_17d4589e_151924cute1_E


//--------------------- .text._ZN7cutlass13device_kernelINS_4gemm6kernel13GemmUniversalIN4cute5tupleIJiiiiEEENS1_10collective13CollectiveMmaINS1_37MainloopSm90TmaGmmaWarpSpecializedFP8ILi7ENS5_IJNS4_1CILi1EEESB_SB_EEENS1_35KernelTmaWarpSpecializedCooperativeEEENS5_IJNSA_ILi192EEENSA_ILi48EEENSA_ILi128EEEEEENS_12float_e4m3_tENS5_IJlSB_lEEESJ_SK_NS4_8TiledMMAINS4_8MMA_AtomIJNS4_4SM904GMMA30MMA_64x16x32_F32E4M3E4M3_SS_TNILNSO_7ScaleInE1ELSQ_1EEEEEENS4_6LayoutINS5_IJNSA_ILi2EEESB_SB_EEENS5_IJSB_NSA_ILi0EEESW_EEEEENS5_IJNS4_10UnderscoreESZ_SZ_EEEEENS4_13SM90_TMA_LOADENS4_14ComposedLayoutINS4_7SwizzleILi3ELi4ELi3EEENS4_18smem_ptr_flag_bitsILi8EEENST_INS5_IJNSA_ILi8EEESH_EEENS5_IJSH_SB_EEEEEEEvNS4_8identityES12_S1C_vS1D_EENS_8epilogue10collective6detail29Sm90TmaWarpSpecializedAdapterINS1G_15DefaultEpilogueISJ_SK_SK_NS1F_6thread17LinearCombinationISJ_Li1EffLNS1K_9ScaleType4KindE0ELNS_15FloatRoundStyleE2ESJ_EENS1_15EpilogueDefaultEEEEEvvEEEEvNT_6ParamsE --------------------------
	.section	.text._ZN7cutlass13device_kernelINS_4gemm6kernel13GemmUniversalIN4cute5tupleIJiiiiEEENS1_10collective13CollectiveMmaINS1_37MainloopSm90TmaGmmaWarpSpecializedFP8ILi7ENS5_IJNS4_1CILi1EEESB_SB_EEENS1_35KernelTmaWarpSpecializedCooperativeEEENS5_IJNSA_ILi192EEENSA_ILi48EEENSA_ILi128EEEEEENS_12float_e4m3_tENS5_IJlSB_lEEESJ_SK_NS4_8TiledMMAINS4_8MMA_AtomIJNS4_4SM904GMMA30MMA_64x16x32_F32E4M3E4M3_SS_TNILNSO_7ScaleInE1ELSQ_1EEEEEENS4_6LayoutINS5_IJNSA_ILi2EEESB_SB_EEENS5_IJSB_NSA_ILi0EEESW_EEEEENS5_IJNS4_10UnderscoreESZ_SZ_EEEEENS4_13SM90_TMA_LOADENS4_14ComposedLayoutINS4_7SwizzleILi3ELi4ELi3EEENS4_18smem_ptr_flag_bitsILi8EEENST_INS5_IJNSA_ILi8EEESH_EEENS5_IJSH_SB_EEEEEEEvNS4_8identityES12_S1C_vS1D_EENS_8epilogue10collective6detail29Sm90TmaWarpSpecializedAdapterINS1G_15DefaultEpilogueISJ_SK_SK_NS1F_6thread17LinearCombinationISJ_Li1EffLNS1K_9ScaleType4KindE0ELNS_15FloatRoundStyleE2ESJ_EENS1_15EpilogueDefaultEEEEEvvEEEEvNT_6ParamsE,"ax",@progbits
	.align	128
.text._ZN7cutlass13device_kernelINS_4gemm6kernel13GemmUniversalIN4cute5tupleIJiiiiEEENS1_10collective13CollectiveMmaINS1_37MainloopSm90TmaGmmaWarpSpecializedFP8ILi7ENS5_IJNS4_1CILi1EEESB_SB_EEENS1_35KernelTmaWarpSpecializedCooperativeEEENS5_IJNSA_ILi192EEENSA_ILi48EEENSA_ILi128EEEEEENS_12float_e4m3_tENS5_IJlSB_lEEESJ_SK_NS4_8TiledMMAINS4_8MMA_AtomIJNS4_4SM904GMMA30MMA_64x16x32_F32E4M3E4M3_SS_TNILNSO_7ScaleInE1ELSQ_1EEEEEENS4_6LayoutINS5_IJNSA_ILi2EEESB_SB_EEENS5_IJSB_NSA_ILi0EEESW_EEEEENS5_IJNS4_10UnderscoreESZ_SZ_EEEEENS4_13SM90_TMA_LOADENS4_14ComposedLayoutINS4_7SwizzleILi3ELi4ELi3EEENS4_18smem_ptr_flag_bitsILi8EEENST_INS5_IJNSA_ILi8EEESH_EEENS5_IJSH_SB_EEEEEEEvNS4_8identityES12_S1C_vS1D_EENS_8epilogue10collective6detail29Sm90TmaWarpSpecializedAdapterINS1G_15DefaultEpilogueISJ_SK_SK_NS1F_6thread17LinearCombinationISJ_Li1EffLNS1K_9ScaleType4KindE0ELNS_15FloatRoundStyleE2ESJ_EENS1_15EpilogueDefaultEEEEEvvEEEEvNT_6ParamsE:
        .type           _ZN7cutlass13device_kernelINS_4gemm6kernel13GemmUniversalIN4cute5tupleIJiiiiEEENS1_10collective13CollectiveMmaINS1_37MainloopSm90TmaGmmaWarpSpecializedFP8ILi7ENS5_IJNS4_1CILi1EEESB_SB_EEENS1_35KernelTmaWarpSpecializedCooperativeEEENS5_IJNSA_ILi192EEENSA_ILi48EEENSA_ILi128EEEEEENS_12float_e4m3_tENS5_IJlSB_lEEESJ_SK_NS4_8TiledMMAINS4_8MMA_AtomIJNS4_4SM904GMMA30MMA_64x16x32_F32E4M3E4M3_SS_TNILNSO_7ScaleInE1ELSQ_1EEEEEENS4_6LayoutINS5_IJNSA_ILi2EEESB_SB_EEENS5_IJSB_NSA_ILi0EEESW_EEEEENS5_IJNS4_10UnderscoreESZ_SZ_EEEEENS4_13SM90_TMA_LOADENS4_14ComposedLayoutINS4_7SwizzleILi3ELi4ELi3EEENS4_18smem_ptr_flag_bitsILi8EEENST_INS5_IJNSA_ILi8EEESH_EEENS5_IJSH_SB_EEEEEEEvNS4_8identityES12_S1C_vS1D_EENS_8epilogue10collective6detail29Sm90TmaWarpSpecializedAdapterINS1G_15DefaultEpilogueISJ_SK_SK_NS1F_6thread17LinearCombinationISJ_Li1EffLNS1K_9ScaleType4KindE0ELNS_15FloatRoundStyleE2ESJ_EENS1_15EpilogueDefaultEEEEEvvEEEEvNT_6ParamsE,@function
        .size           _ZN7cutlass13device_kernelINS_4gemm6kernel13GemmUniversalIN4cute5tupleIJiiiiEEENS1_10collective13CollectiveMmaINS1_37MainloopSm90TmaGmmaWarpSpecializedFP8ILi7ENS5_IJNS4_1CILi1EEESB_SB_EEENS1_35KernelTmaWarpSpecializedCooperativeEEENS5_IJNSA_ILi192EEENSA_ILi48EEENSA_ILi128EEEEEENS_12float_e4m3_tENS5_IJlSB_lEEESJ_SK_NS4_8TiledMMAINS4_8MMA_AtomIJNS4_4SM904GMMA30MMA_64x16x32_F32E4M3E4M3_SS_TNILNSO_7ScaleInE1ELSQ_1EEEEEENS4_6LayoutINS5_IJNSA_ILi2EEESB_SB_EEENS5_IJSB_NSA_ILi0EEESW_EEEEENS5_IJNS4_10UnderscoreESZ_SZ_EEEEENS4_13SM90_TMA_LOADENS4_14ComposedLayoutINS4_7SwizzleILi3ELi4ELi3EEENS4_18smem_ptr_flag_bitsILi8EEENST_INS5_IJNSA_ILi8EEESH_EEENS5_IJSH_SB_EEEEEEEvNS4_8identityES12_S1C_vS1D_EENS_8epilogue10collective6detail29Sm90TmaWarpSpecializedAdapterINS1G_15DefaultEpilogueISJ_SK_SK_NS1F_6thread17LinearCombinationISJ_Li1EffLNS1K_9ScaleType4KindE0ELNS_15FloatRoundStyleE2ESJ_EENS1_15EpilogueDefaultEEEEEvvEEEEvNT_6ParamsE,(.L_x_175 - _ZN7cutlass13device_kernelINS_4gemm6kernel13GemmUniversalIN4cute5tupleIJiiiiEEENS1_10collective13CollectiveMmaINS1_37MainloopSm90TmaGmmaWarpSpecializedFP8ILi7ENS5_IJNS4_1CILi1EEESB_SB_EEENS1_35KernelTmaWarpSpecializedCooperativeEEENS5_IJNSA_ILi192EEENSA_ILi48EEENSA_ILi128EEEEEENS_12float_e4m3_tENS5_IJlSB_lEEESJ_SK_NS4_8TiledMMAINS4_8MMA_AtomIJNS4_4SM904GMMA30MMA_64x16x32_F32E4M3E4M3_SS_TNILNSO_7ScaleInE1ELSQ_1EEEEEENS4_6LayoutINS5_IJNSA_ILi2EEESB_SB_EEENS5_IJSB_NSA_ILi0EEESW_EEEEENS5_IJNS4_10UnderscoreESZ_SZ_EEEEENS4_13SM90_TMA_LOADENS4_14ComposedLayoutINS4_7SwizzleILi3ELi4ELi3EEENS4_18smem_ptr_flag_bitsILi8EEENST_INS5_IJNSA_ILi8EEESH_EEENS5_IJSH_SB_EEEEEEEvNS4_8identityES12_S1C_vS1D_EENS_8epilogue10collective6detail29Sm90TmaWarpSpecializedAdapterINS1G_15DefaultEpilogueISJ_SK_SK_NS1F_6thread17LinearCombinationISJ_Li1EffLNS1K_9ScaleType4KindE0ELNS_15FloatRoundStyleE2ESJ_EENS1_15EpilogueDefaultEEEEEvvEEEEvNT_6ParamsE)
        .other          _ZN7cutlass13device_kernelINS_4gemm6kernel13GemmUniversalIN4cute5tupleIJiiiiEEENS1_10collective13CollectiveMmaINS1_37MainloopSm90TmaGmmaWarpSpecializedFP8ILi7ENS5_IJNS4_1CILi1EEESB_SB_EEENS1_35KernelTmaWarpSpecializedCooperativeEEENS5_IJNSA_ILi192EEENSA_ILi48EEENSA_ILi128EEEEEENS_12float_e4m3_tENS5_IJlSB_lEEESJ_SK_NS4_8TiledMMAINS4_8MMA_AtomIJNS4_4SM904GMMA30MMA_64x16x32_F32E4M3E4M3_SS_TNILNSO_7ScaleInE1ELSQ_1EEEEEENS4_6LayoutINS5_IJNSA_ILi2EEESB_SB_EEENS5_IJSB_NSA_ILi0EEESW_EEEEENS5_IJNS4_10UnderscoreESZ_SZ_EEEEENS4_13SM90_TMA_LOADENS4_14ComposedLayoutINS4_7SwizzleILi3ELi4ELi3EEENS4_18smem_ptr_flag_bitsILi8EEENST_INS5_IJNSA_ILi8EEESH_EEENS5_IJSH_SB_EEEEEEEvNS4_8identityES12_S1C_vS1D_EENS_8epilogue10collective6detail29Sm90TmaWarpSpecializedAdapterINS1G_15DefaultEpilogueISJ_SK_SK_NS1F_6thread17LinearCombinationISJ_Li1EffLNS1K_9ScaleType4KindE0ELNS_15FloatRoundStyleE2ESJ_EENS1_15EpilogueDefaultEEEEEvvEEEEvNT_6ParamsE,@"STO_CUDA_ENTRY STV_DEFAULT"
_ZN7cutlass13device_kernelINS_4gemm6kernel13GemmUniversalIN4cute5tupleIJiiiiEEENS1_10collective13CollectiveMmaINS1_37MainloopSm90TmaGmmaWarpSpecializedFP8ILi7ENS5_IJNS4_1CILi1EEESB_SB_EEENS1_35KernelTmaWarpSpecializedCooperativeEEENS5_IJNSA_ILi192EEENSA_ILi48EEENSA_ILi128EEEEEENS_12float_e4m3_tENS5_IJlSB_lEEESJ_SK_NS4_8TiledMMAINS4_8MMA_AtomIJNS4_4SM904GMMA30MMA_64x16x32_F32E4M3E4M3_SS_TNILNSO_7ScaleInE1ELSQ_1EEEEEENS4_6LayoutINS5_IJNSA_ILi2EEESB_SB_EEENS5_IJSB_NSA_ILi0EEESW_EEEEENS5_IJNS4_10UnderscoreESZ_SZ_EEEEENS4_13SM90_TMA_LOADENS4_14ComposedLayoutINS4_7SwizzleILi3ELi4ELi3EEENS4_18smem_ptr_flag_bitsILi8EEENST_INS5_IJNSA_ILi8EEESH_EEENS5_IJSH_SB_EEEEEEEvNS4_8identityES12_S1C_vS1D_EENS_8epilogue10collective6detail29Sm90TmaWarpSpecializedAdapterINS1G_15DefaultEpilogueISJ_SK_SK_NS1F_6thread17LinearCombinationISJ_Li1EffLNS1K_9ScaleType4KindE0ELNS_15FloatRoundStyleE2ESJ_EENS1_15EpilogueDefaultEEEEEvvEEEEvNT_6ParamsE:
[----:B------:R-:W-:Y:S01]  /*0000*/  LDC R1, c[0x0][0x28] ;  /* 0x00000a00ff017b82 */ /* 0x000fe20000000800 */
[----:B------:R-:W0:Y:S01]  /*0010*/  S2R R0, SR_TID.X ;  /* 0x0000000000007919 */ /* 0x000e220000002100 */
[----:B------:R-:W-:Y:S01]  /*0020*/  ELECT P0, URZ, PT ;  /* 0x00000000003f782f */ /* 0x000fe20003800000 */
[----:B------:R-:W-:Y:S01]  /*0030*/  BSSY B0, `(.L_x_0) ;  /* 0x000000f000007945 */ /* 0x000fe20003800000 */
[--C-:B0-----:R-:W-:Y:S02]  /*0040*/  SHF.R.U32.HI R2, RZ, 0x5, R0.reuse ;  /* 0x00000005ff027819 */ /* 0x101fe40000011600 */
[----:B------:R-:W-:-:S03]  /*0050*/  SHF.R.U32.HI R3, RZ, 0x7, R0 ;  /* 0x00000007ff037819 */ /* 0x000fc60000011600 */
[----:B------:R-:W0:Y:S04]  /*0060*/  SHFL.IDX PT, R5, R2, RZ, 0x1f ;  /* 0x00001fff02057589 */ /* 0x000e2800000e0000 */
[----:B------:R1:W2:Y:S01]  /*0070*/  SHFL.IDX PT, R7, R3, RZ, 0x1f ;  /* 0x00001fff03077589 */ /* 0x0002a200000e0000 */
[----:B0-----:R-:W-:-:S13]  /*0080*/  ISETP.NE.OR P0, PT, R5, RZ, !P0 ;  /* 0x000000ff0500720c */ /* 0x001fda0004705670 */
[----:B-12---:R-:W-:Y:S05]  /*0090*/  @P0 BRA `(.L_x_1) ;  /* 0x0000000000200947 */ /* 0x006fea0003800000 */
[----:B------:R-:W-:Y:S02]  /*00a0*/  ULDC.64 UR4, c[0x0][0x198] ;  /* 0x0000660000047ab9 */ /* 0x000fe40000000a00 */
[----:B------:R-:W-:Y:S02]  /*00b0*/  UIADD3 UR6, UP0, UR4, 0xf0, URZ ;  /* 0x000000f004067890 */ /* 0x000fe4000ff1e03f */
[----:B------:R-:W-:Y:S02]  /*00c0*/  UIADD3 UR4, UP1, UR4, 0x1f0, URZ ;  /* 0x000001f004047890 */ /* 0x000fe4000ff3e03f */
[----:B------:R-:W-:Y:S02]  /*00d0*/  UIADD3.X UR7, URZ, UR5, URZ, UP0, !UPT ;  /* 0x000000053f077290 */ /* 0x000fe400087fe43f */
[----:B------:R-:W-:-:S07]  /*00e0*/  UIADD3.X UR5, URZ, UR5, URZ, UP1, !UPT ;  /* 0x000000053f057290 */ /* 0x000fce0008ffe43f */
[----:B------:R0:W-:Y:S02]  /*00f0*/  UTMACCTL.PF [UR6] ;  /* 0x00000000060079b9 */ /* 0x0001e40008040000 */
[----:B------:R0:W-:Y:S02]  /*0100*/  UTMACCTL.PF [UR4] ;  /* 0x00000000040079b9 */ /* 0x0001e40008040000 */
[----:B0-----:R-:W-:Y:S01]  /*0110*/  NOP ;  /* 0x0000000000007918 */ /* 0x001fe20000000000 */
.L_x_1:
[----:B------:R-:W-:Y:S05]  /*0120*/  BSYNC B0 ;  /* 0x0000000000007941 */ /* 0x000fea0003800000 */
.L_x_0:
[----:B------:R-:W0:Y:S02]  /*0130*/  SHFL.IDX PT, R3, R2, RZ, 0x1f ;  /* 0x00001fff02037589 */ /* 0x000e2400000e0000 */
[----:B0-----:R-:W-:-:S13]  /*0140*/  ISETP.NE.AND P0, PT, R3, RZ, PT ;  /* 0x000000ff0300720c */ /* 0x001fda0003f05270 */
[----:B------:R-:W-:Y:S05]  /*0150*/  @P0 BRA `(.L_x_2) ;  /* 0x0000000000700947 */ /* 0x000fea0003800000 */
[----:B------:R-:W0:Y:S01]  /*0160*/  S2UR UR8, SR_CgaCtaId ;  /* 0x00000000000879c3 */ /* 0x000e220000008800 */
[----:B------:R-:W-:Y:S01]  /*0170*/  UMOV UR4, 0x400 ;  /* 0x0000040000047882 */ /* 0x000fe20000000000 */
[----:B------:R-:W-:Y:S01]  /*0180*/  UMOV UR5, 0x1 ;  /* 0x0000000100057882 */ /* 0x000fe20000000000 */
[----:B------:R-:W-:Y:S01]  /*0190*/  UMOV UR6, 0x100 ;  /* 0x0000010000067882 */ /* 0x000fe20000000000 */
[----:B------:R-:W-:Y:S01]  /*01a0*/  ELECT P0, URZ, PT ;  /* 0x00000000003f782f */ /* 0x000fe20003800000 */
[----:B------:R-:W-:-:S04]  /*01b0*/  UIADD3 UR6, -UR6, 0x100000, URZ ;  /* 0x0010000006067890 */ /* 0x000fc8000fffe13f */
[----:B------:R-:W-:Y:S02]  /*01c0*/  USHF.L.U32 UR7, UR6, 0xb, URZ ;  /* 0x0000000b06077899 */ /* 0x000fe4000800063f */
[----:B------:R-:W-:Y:S02]  /*01d0*/  USHF.L.U32 UR6, UR6, 0x1, URZ ;  /* 0x0000000106067899 */ /* 0x000fe4000800063f */
[----:B0-----:R-:W-:Y:S02]  /*01e0*/  ULEA UR8, UR8, UR4, 0x18 ;  /* 0x0000000408087291 */ /* 0x001fe4000f8ec03f */
[----:B------:R-:W-:-:S04]  /*01f0*/  UIADD3 UR4, -UR5, 0x100000, URZ ;  /* 0x0010000005047890 */ /* 0x000fc8000fffe13f */
[----:B------:R-:W-:Y:S02]  /*0200*/  USHF.L.U32 UR5, UR4, 0xb, URZ ;  /* 0x0000000b04057899 */ /* 0x000fe4000800063f */
[----:B------:R-:W-:Y:S01]  /*0210*/  USHF.L.U32 UR4, UR4, 0x1, URZ ;  /* 0x0000000104047899 */ /* 0x000fe2000800063f */
[----:B------:R-:W0:Y:S11]  /*0220*/  FENCE.VIEW.ASYNC.S ;  /* 0x00000000000073c6 */ /* 0x000e360000000000 */
[----:B0-----:R0:W1:Y:S01]  /*0230*/  SYNCS.EXCH.64 URZ, [UR8], UR4 ;  /* 0x00000004083f75b2 */ /* 0x0010620008000100 */
[----:B------:R0:W2:Y:S01]  /*0240*/  SYNCS.EXCH.64 URZ, [UR8+0x38], UR6 ;  /* 0x00003806083f75b2 */ /* 0x0000a20008000100 */
[----:B------:R0:W3:Y:S01]  /*0250*/  SYNCS.EXCH.64 URZ, [UR8+0x8], UR4 ;  /* 0x00000804083f75b2 */ /* 0x0000e20008000100 */
[----:B------:R0:W4:Y:S01]  /*0260*/  SYNCS.EXCH.64 URZ, [UR8+0x40], UR6 ;  /* 0x00004006083f75b2 */ /* 0x0001220008000100 */
[----:B------:R0:W0:Y:S01]  /*0270*/  SYNCS.EXCH.64 URZ, [UR8+0x10], UR4 ;  /* 0x00001004083f75b2 */ /* 0x0000220008000100 */
        /* <DEDUP_REMOVED lines=9> */
[----:B------:R-:W-:Y:S01]  /*0310*/  NOP ;  /* 0x0000000000007918 */ /* 0x000fe20000000000 */
.L_x_2:
[----:B------:R-:W5:Y:S01]  /*0320*/  SHFL.IDX PT, R2, R2, RZ, 0x1f ;  /* 0x00001fff02027589 */ /* 0x000f6200000e0000 */
[----:B------:R-:W1:Y:S01]  /*0330*/  LDC R3, c[0x0][0x65c] ;  /* 0x00019700ff037b82 */ /* 0x000e620000000800 */
[----:B------:R-:W-:Y:S02]  /*0340*/  ELECT P0, URZ, PT ;  /* 0x00000000003f782f */ /* 0x000fe40003800000 */
[----:B------:R-:W-:Y:S01]  /*0350*/  SHF.R.S32.HI R4, RZ, 0x1f, R5 ;  /* 0x0000001fff047819 */ /* 0x000fe20000011405 */
[----:B------:R-:W2:Y:S01]  /*0360*/  S2R R8, SR_CTAID.Y ;  /* 0x0000000000087919 */ /* 0x000ea20000002600 */
[----:B0-----:R-:W-:Y:S01]  /*0370*/  UMOV UR4, 0x20 ;  /* 0x0000002000047882 */ /* 0x001fe20000000000 */
[----:B------:R-:W-:Y:S01]  /*0380*/  ISETP.NE.AND P2, PT, R7, RZ, PT ;  /* 0x000000ff0700720c */ /* 0x000fe20003f45270 */
[----:B------:R-:W-:Y:S01]  /*0390*/  NOP ;  /* 0x0000000000007918 */ /* 0x000fe20000000000 */
[----:B------:R-:W0:Y:S01]  /*03a0*/  S2R R6, SR_CTAID.X ;  /* 0x0000000000067919 */ /* 0x000e220000002500 */
[----:B------:R-:W-:Y:S01]  /*03b0*/  LEA.HI R4, R4, R5, RZ, 0x2 ;  /* 0x0000000504047211 */ /* 0x000fe200078f10ff */
[----:B------:R-:W-:-:S03]  /*03c0*/  NOP ;  /* 0x0000000000007918 */ /* 0x000fc60000000000 */
[----:B------:R-:W-:-:S05]  /*03d0*/  LOP3.LUT R4, R4, 0xfffffffc, RZ, 0xc0, !PT ;  /* 0xfffffffc04047812 */ /* 0x000fca00078ec0ff */
[----:B------:R-:W-:Y:S01]  /*03e0*/  IMAD.IADD R5, R5, 0x1, -R4 ;  /* 0x0000000105057824 */ /* 0x000fe200078e0a04 */
[----:B-----5:R-:W-:Y:S02]  /*03f0*/  ISETP.NE.OR P0, PT, R2, RZ, !P0 ;  /* 0x000000ff0200720c */ /* 0x020fe40004705670 */
[----:B-1----:R-:W-:-:S11]  /*0400*/  ISETP.NE.AND P4, PT, R3, 0x1, PT ;  /* 0x000000010300780c */ /* 0x002fd60003f85270 */
[----:B------:R-:W-:Y:S01]  /*0410*/  VOTEU.ALL UP0, P0 ;  /* 0x00000000003f7886 */ /* 0x000fe20000000000 */
[----:B------:R-:W-:Y:S01]  /*0420*/  VOTEU.ALL UP1, P0 ;  /* 0x00000000003f7886 */ /* 0x000fe20000020000 */
[----:B------:R-:W0:Y:S01]  /*0430*/  @P4 LDC R9, c[0x0][0x10] ;  /* 0x00000400ff094b82 */ /* 0x000e220000000800 */
[----:B--2---:R-:W-:Y:S02]  /*0440*/  @P4 IMAD.MOV.U32 R2, RZ, RZ, R8 ;  /* 0x000000ffff024224 */ /* 0x004fe400078e0008 */
[----:B------:R-:W-:Y:S01]  /*0450*/  @!UP0 UMOV UR6, 0x400 ;  /* 0x0000040000068882 */ /* 0x000fe20000000000 */
[----:B------:R-:W-:-:S04]  /*0460*/  @!UP0 UIADD3 UR4, -UR4, 0x100000, URZ ;  /* 0x0010000004048890 */ /* 0x000fc8000fffe13f */
[----:B------:R-:W-:Y:S02]  /*0470*/  @!UP0 USHF.L.U32 UR5, UR4, 0xb, URZ ;  /* 0x0000000b04058899 */ /* 0x000fe4000800063f */
[----:B------:R-:W-:Y:S01]  /*0480*/  @!UP0 USHF.L.U32 UR4, UR4, 0x1, URZ ;  /* 0x0000000104048899 */ /* 0x000fe2000800063f */
[----:B------:R-:W-:Y:S02]  /*0490*/  @P4 IMAD.MOV.U32 R3, RZ, RZ, RZ ;  /* 0x000000ffff034224 */ /* 0x000fe400078e00ff */
[----:B------:R-:W-:Y:S01]  /*04a0*/  @P4 IMAD.MOV.U32 R13, RZ, RZ, RZ ;  /* 0x000000ffff0d4224 */ /* 0x000fe200078e00ff */
[----:B------:R-:W1:Y:S08]  /*04b0*/  @!UP0 S2UR UR7, SR_CgaCtaId ;  /* 0x00000000000789c3 */ /* 0x000e700000008800 */
[----:B------:R-:W2:Y:S01]  /*04c0*/  @!P4 LDC R11, c[0x0][0xc] ;  /* 0x00000300ff0bcb82 */ /* 0x000ea20000000800 */
[----:B0-----:R-:W-:-:S04]  /*04d0*/  @P4 IMAD.WIDE.U32 R2, R6, R9, R2 ;  /* 0x0000000906024225 */ /* 0x001fc800078e0002 */
[----:B------:R-:W-:Y:S02]  /*04e0*/  VIADD R9, R7, 0xffffffff ;  /* 0xffffffff07097836 */ /* 0x000fe40000000000 */
[----:B------:R-:W-:Y:S01]  /*04f0*/  @P4 IMAD.IADD R3, R3, 0x1, R13 ;  /* 0x0000000103034824 */ /* 0x000fe200078e020d */
[----:B-1----:R-:W-:Y:S02]  /*0500*/  @!UP0 ULEA UR6, UR7, UR6, 0x18 ;  /* 0x0000000607068291 */ /* 0x002fe4000f8ec03f */
[----:B------:R-:W-:Y:S01]  /*0510*/  ISETP.GE.U32.AND P1, PT, R9, 0x2, PT ;  /* 0x000000020900780c */ /* 0x000fe20003f26070 */
[----:B------:R-:W-:Y:S01]  /*0520*/  VOTEU.ALL UP0, P0 ;  /* 0x00000000003f7886 */ /* 0x000fe20000000000 */
[----:B------:R-:W-:-:S04]  /*0530*/  ISETP.NE.AND P0, PT, R5, 0x3, PT ;  /* 0x000000030500780c */ /* 0x000fc80003f05270 */
[----:B------:R-:W-:-:S04]  /*0540*/  ISETP.EQ.OR P0, PT, R5, RZ, !P0 ;  /* 0x000000ff0500720c */ /* 0x000fc80004702670 */
[----:B------:R-:W-:Y:S01]  /*0550*/  ISETP.EQ.AND P0, PT, R7, RZ, P0 ;  /* 0x000000ff0700720c */ /* 0x000fe20000702270 */
[----:B------:R-:W-:Y:S01]  /*0560*/  IMAD.MOV.U32 R7, RZ, RZ, RZ ;  /* 0x000000ffff077224 */ /* 0x000fe200078e00ff */
[----:B------:R-:W0:Y:S02]  /*0570*/  FENCE.VIEW.ASYNC.S ;  /* 0x00000000000073c6 */ /* 0x000e240000000000 */
[----:B0-----:R0:W3:Y:S01]  /*0580*/  @!UP0 SYNCS.EXCH.64 URZ, [UR6+0x80], UR4 ;  /* 0x00008004063f85b2 */ /* 0x0010e20008000100 */
[----:B------:R-:W-:Y:S01]  /*0590*/  SEL R4, RZ, 0x1, !P0 ;  /* 0x00000001ff047807 */ /* 0x000fe20004000000 */
[----:B--2---:R-:W-:-:S03]  /*05a0*/  @!P4 IMAD.WIDE.U32 R10, R11, R8, R6 ;  /* 0x000000080b0ac225 */ /* 0x004fc600078e0006 */
[----:B------:R-:W-:Y:S01]  /*05b0*/  SEL R4, R4, 0x2, P1 ;  /* 0x0000000204047807 */ /* 0x000fe20000800000 */
[----:B------:R-:W-:Y:S02]  /*05c0*/  @!P4 IMAD.MOV.U32 R2, RZ, RZ, R10 ;  /* 0x000000ffff02c224 */ /* 0x000fe400078e000a */
[----:B------:R-:W-:Y:S01]  /*05d0*/  @!P4 IMAD.MOV.U32 R3, RZ, RZ, R11 ;  /* 0x000000ffff03c224 */ /* 0x000fe200078e000b */
[----:B------:R0:W3:Y:S01]  /*05e0*/  @!UP1 SYNCS.EXCH.64 URZ, [UR6+0x88], UR4 ;  /* 0x00008804063f95b2 */ /* 0x0000e20008000100 */
[----:B------:R-:W-:Y:S01]  /*05f0*/  NOP ;  /* 0x0000000000007918 */ /* 0x000fe20000000000 */
[----:B---34-:R-:W-:Y:S06]  /*0600*/  BAR.SYNC.DEFER_BLOCKING 0x0 ;  /* 0x0000000000007b1d */ /* 0x018fec0000010000 */
[----:B------:R-:W-:Y:S05]  /*0610*/  @!P2 BRA `(.L_x_3) ;  /* 0x0000006c0044a947 */ /* 0x000fea0003800000 */
[----:B------:R-:W-:-:S13]  /*0620*/  ISETP.GT.U32.AND P0, PT, R9, 0x1, PT ;  /* 0x000000010900780c */ /* 0x000fda0003f04070 */
[----:B0-----:R-:W-:Y:S05]  /*0630*/  @P0 EXIT ;  /* 0x000000000000094d */ /* 0x001fea0003800000 */
[----:B------:R-:W-:Y:S01]  /*0640*/  ULDC.64 UR4, c[0x0][0x650] ;  /* 0x0001940000047ab9 */ /* 0x000fe20000000a00 */
[----:B------:R-:W-:Y:S01]  /*0650*/  PRMT R9, RZ, 0x7610, R9 ;  /* 0x00007610ff097816 */ /* 0x000fe20000000009 */
[----:B------:R-:W-:Y:S01]  /*0660*/  IMAD.MOV.U32 R11, RZ, RZ, -0x1 ;  /* 0xffffffffff0b7424 */ /* 0x000fe200078e00ff */
[----:B------:R-:W-:Y:S01]  /*0670*/  ISETP.GE.U32.AND P0, PT, R2, UR4, PT ;  /* 0x0000000402007c0c */ /* 0x000fe2000bf06070 */
[----:B------:R-:W-:Y:S02]  /*0680*/  IMAD.MOV.U32 R10, RZ, RZ, -0x1 ;  /* 0xffffffffff0a7424 */ /* 0x000fe400078e00ff */
[----:B------:R-:W-:Y:S01]  /*0690*/  IMAD.MOV.U32 R101, RZ, RZ, -0x1 ;  /* 0xffffffffff657424 */ /* 0x000fe200078e00ff */
[----:B------:R-:W-:-:S13]  /*06a0*/  ISETP.GE.U32.AND.EX P0, PT, R3, UR5, PT, P0 ;  /* 0x0000000503007c0c */ /* 0x000fda000bf06100 */
[----:B------:R-:W-:Y:S05]  /*06b0*/  @P0 BRA `(.L_x_4) ;  /* 0x0000000400580947 */ /* 0x000fea0003800000 */
[----:B------:R-:W0:Y:S01]  /*06c0*/  LDC.64 R16, c[0x0][0x628] ;  /* 0x00018a00ff107b82 */ /* 0x000e220000000a00 */
[----:B------:R-:W-:Y:S02]  /*06d0*/  IMAD.MOV.U32 R10, RZ, RZ, R2 ;  /* 0x000000ffff0a7224 */ /* 0x000fe400078e0002 */
[----:B------:R-:W-:-:S05]  /*06e0*/  IMAD.MOV.U32 R11, RZ, RZ, R3 ;  /* 0x000000ffff0b7224 */ /* 0x000fca00078e0003 */
[----:B------:R-:W1:Y:S08]  /*06f0*/  LDC R18, c[0x0][0x630] ;  /* 0x00018c00ff127b82 */ /* 0x000e700000000800 */
[----:B------:R-:W2:Y:S01]  /*0700*/  LDC.64 R20, c[0x0][0x620] ;  /* 0x00018800ff147b82 */ /* 0x000ea20000000a00 */
[----:B0-----:R-:W-:-:S04]  /*0710*/  ISETP.NE.U32.AND P0, PT, R16, RZ, PT ;  /* 0x000000ff1000720c */ /* 0x001fc80003f05070 */
[----:B------:R-:W-:-:S13]  /*0720*/  ISETP.NE.AND.EX P0, PT, R17, RZ, PT, P0 ;  /* 0x000000ff1100720c */ /* 0x000fda0003f05300 */
[----:B-12---:R-:W-:Y:S05]  /*0730*/  @!P0 BRA `(.L_x_5) ;  /* 0x0000000000288947 */ /* 0x006fea0003800000 */
[----:B------:R-:W0:Y:S02]  /*0740*/  LDC R5, c[0x0][0x634] ;  /* 0x00018d00ff057b82 */ /* 0x000e240000000800 */
[----:B0-----:R-:W-:-:S05]  /*0750*/  IADD3 R5, P0, R2, R5, RZ ;  /* 0x0000000502057210 */ /* 0x001fca0007f1e0ff */
[----:B------:R-:W-:-:S04]  /*0760*/  IMAD.X R9, RZ, RZ, R3, P0 ;  /* 0x000000ffff097224 */ /* 0x000fc800000e0603 */
[----:B------:R-:W-:-:S04]  /*0770*/  IMAD.WIDE.U32 R10, R9, R16, RZ ;  /* 0x00000010090a7225 */ /* 0x000fc800078e00ff */
[----:B------:R-:W-:-:S04]  /*0780*/  IMAD.WIDE.U32 R12, P0, R5, R17, R10 ;  /* 0x00000011050c7225 */ /* 0x000fc8000780000a */
[----:B------:R-:W-:-:S04]  /*0790*/  IMAD.WIDE.U32 R10, R5, R16, RZ ;  /* 0x00000010050a7225 */ /* 0x000fc800078e00ff */
[----:B------:R-:W-:Y:S01]  /*07a0*/  IMAD.X R15, RZ, RZ, RZ, P0 ;  /* 0x000000ffff0f7224 */ /* 0x000fe200000e06ff */
[----:B------:R-:W-:Y:S01]  /*07b0*/  IADD3 RZ, P0, R11, R12, RZ ;  /* 0x0000000c0bff7210 */ /* 0x000fe20007f1e0ff */
[----:B------:R-:W-:-:S04]  /*07c0*/  IMAD.MOV.U32 R14, RZ, RZ, R13 ;  /* 0x000000ffff0e7224 */ /* 0x000fc800078e000d */
[----:B------:R-:W-:-:S08]  /*07d0*/  IMAD.WIDE.U32.X R10, R9, R17, R14, P0 ;  /* 0x00000011090a7225 */ /* 0x000fd000000e040e */
.L_x_5:
[-CC-:B------:R-:W-:Y:S01]  /*07e0*/  SHF.R.U64 R101, R10, R18.reuse, R11.reuse ;  /* 0x000000120a657219 */ /* 0x180fe2000000120b */
[----:B------:R-:W0:Y:S01]  /*07f0*/  LDC.64 R22, c[0x0][0x640] ;  /* 0x00019000ff167b82 */ /* 0x000e220000000a00 */
[----:B------:R-:W-:Y:S01]  /*0800*/  SHF.R.U32.HI R7, RZ, R18, R11 ;  /* 0x00000012ff077219 */ /* 0x000fe2000001160b */
[----:B------:R-:W-:Y:S01]  /*0810*/  ULDC UR4, c[0x0][0x150] ;  /* 0x0000540000047ab9 */ /* 0x000fe20000000800 */
[----:B------:R-:W-:Y:S02]  /*0820*/  IADD3 R9, P0, RZ, -R101, RZ ;  /* 0x80000065ff097210 */ /* 0x000fe40007f1e0ff */
[----:B------:R-:W-:-:S03]  /*0830*/  I2FP.F32.U32 R5, R6 ;  /* 0x0000000600057245 */ /* 0x000fc60000201000 */
[----:B------:R-:W1:Y:S01]  /*0840*/  LDC R14, c[0x0][0x618] ;  /* 0x00018600ff0e7b82 */ /* 0x000e620000000800 */
[----:B------:R-:W-:Y:S02]  /*0850*/  IMAD.X R13, RZ, RZ, ~R7, P0 ;  /* 0x000000ffff0d7224 */ /* 0x000fe400000e0e07 */
[----:B------:R-:W-:Y:S01]  /*0860*/  FMUL R5, R5, UR4 ;  /* 0x0000000405057c20 */ /* 0x000fe20008400000 */
[----:B------:R-:W-:Y:S01]  /*0870*/  IMAD.WIDE.U32 R10, R9, R20, R2 ;  /* 0x00000014090a7225 */ /* 0x000fe200078e0002 */
[----:B------:R-:W-:-:S03]  /*0880*/  ULDC UR4, c[0x0][0x154] ;  /* 0x0000550000047ab9 */ /* 0x000fc60000000800 */
[----:B------:R-:W-:Y:S01]  /*0890*/  IMAD R12, R13, R20, RZ ;  /* 0x000000140d0c7224 */ /* 0x000fe200078e02ff */
[----:B------:R-:W2:Y:S01]  /*08a0*/  LDC R7, c[0x0][0x144] ;  /* 0x00005100ff077b82 */ /* 0x000ea20000000800 */
[----:B------:R-:W3:Y:S01]  /*08b0*/  F2I.U32.TRUNC.NTZ R5, R5 ;  /* 0x0000000500057305 */ /* 0x000ee2000020f000 */
[----:B------:R-:W-:Y:S02]  /*08c0*/  IMAD.MOV.U32 R13, RZ, RZ, -0x1 ;  /* 0xffffffffff0d7424 */ /* 0x000fe400078e00ff */
[----:B------:R-:W-:-:S04]  /*08d0*/  IMAD R9, R9, R21, R12 ;  /* 0x0000001509097224 */ /* 0x000fc800078e020c */
[----:B------:R-:W4:Y:S01]  /*08e0*/  LDC R18, c[0x0][0x608] ;  /* 0x00018200ff127b82 */ /* 0x000f220000000800 */
[----:B------:R-:W-:Y:S01]  /*08f0*/  IMAD.IADD R11, R11, 0x1, R9 ;  /* 0x000000010b0b7824 */ /* 0x000fe200078e0209 */
[----:B0-----:R-:W-:Y:S02]  /*0900*/  ISETP.NE.U32.AND P0, PT, R22, RZ, PT ;  /* 0x000000ff1600720c */ /* 0x001fe40003f05070 */
[----:B------:R-:W-:Y:S02]  /*0910*/  I2FP.F32.U32 R9, R8 ;  /* 0x0000000800097245 */ /* 0x000fe40000201000 */
[----:B------:R-:W-:Y:S02]  /*0920*/  ISETP.NE.AND.EX P0, PT, R23, RZ, PT, P0 ;  /* 0x000000ff1700720c */ /* 0x000fe40003f05300 */
[----:B------:R-:W0:Y:S01]  /*0930*/  LDC R12, c[0x0][0x658] ;  /* 0x00019600ff0c7b82 */ /* 0x000e220000000800 */
[-C--:B-1----:R-:W-:Y:S01]  /*0940*/  SHF.R.U64 R16, R10, R14.reuse, R11 ;  /* 0x0000000e0a107219 */ /* 0x082fe2000000120b */
[----:B---3--:R-:W-:Y:S01]  /*0950*/  IMAD.MOV R10, RZ, RZ, -R5 ;  /* 0x000000ffff0a7224 */ /* 0x008fe200078e0a05 */
[----:B------:R-:W-:-:S05]  /*0960*/  SHF.R.U32.HI R11, RZ, R14, R11 ;  /* 0x0000000eff0b7219 */ /* 0x000fca000001160b */
[----:B------:R-:W1:Y:S01]  /*0970*/  LDC R17, c[0x0][0x148] ;  /* 0x00005200ff117b82 */ /* 0x000e620000000800 */
[----:B--2---:R-:W-:Y:S02]  /*0980*/  IMAD R5, R7, R10, R6 ;  /* 0x0000000a07057224 */ /* 0x004fe400078e0206 */
[----:B------:R-:W-:-:S04]  /*0990*/  FMUL R7, R9, UR4 ;  /* 0x0000000409077c20 */ /* 0x000fc80008400000 */
[----:B------:R2:W3:Y:S01]  /*09a0*/  F2I.U32.TRUNC.NTZ R15, R7 ;  /* 0x00000007000f7305 */ /* 0x0004e2000020f000 */
[----:B------:R-:W1:Y:S01]  /*09b0*/  LDC R21, c[0x0][0x600] ;  /* 0x00018000ff157b82 */ /* 0x000e620000000800 */
[-CC-:B----4-:R-:W-:Y:S02]  /*09c0*/  SHF.R.U64 R27, R16, R18.reuse, R11.reuse ;  /* 0x00000012101b7219 */ /* 0x190fe4000000120b */
[----:B------:R-:W-:Y:S01]  /*09d0*/  SHF.R.U32.HI R9, RZ, R18, R11 ;  /* 0x00000012ff097219 */ /* 0x000fe2000001160b */
[----:B------:R-:W-:-:S04]  /*09e0*/  IMAD.MOV.U32 R11, RZ, RZ, 0x1 ;  /* 0x00000001ff0b7424 */ /* 0x000fc800078e00ff */
[----:B------:R-:W4:Y:S01]  /*09f0*/  LDC R20, c[0x0][0x648] ;  /* 0x00019200ff147b82 */ /* 0x000f220000000800 */
[-C--:B0-----:R-:W-:Y:S02]  /*0a00*/  SHF.L.U32 R6, R13, R12.reuse, RZ ;  /* 0x0000000c0d067219 */ /* 0x081fe400000006ff */
[-CC-:B------:R-:W-:Y:S02]  /*0a10*/  SHF.R.U64 R18, R27, R12.reuse, R9.reuse ;  /* 0x0000000c1b127219 */ /* 0x180fe40000001209 */
[----:B------:R-:W-:Y:S02]  /*0a20*/  SHF.R.U32.HI R19, RZ, R12, R9 ;  /* 0x0000000cff137219 */ /* 0x000fe40000011609 */
[----:B------:R-:W-:Y:S01]  /*0a30*/  LOP3.LUT R14, RZ, R6, RZ, 0x33, !PT ;  /* 0x00000006ff0e7212 */ /* 0x000fe200078e33ff */
[----:B------:R-:W0:Y:S01]  /*0a40*/  LDC R25, c[0x0][0x638] ;  /* 0x00018e00ff197b82 */ /* 0x000e220000000800 */
[----:B------:R-:W-:Y:S01]  /*0a50*/  SHF.L.U32 R9, R11, R12, RZ ;  /* 0x0000000c0b097219 */ /* 0x000fe200000006ff */
[----:B------:R-:W-:-:S02]  /*0a60*/  IMAD.MOV.U32 R6, RZ, RZ, R18 ;  /* 0x000000ffff067224 */ /* 0x000fc400078e0012 */
[----:B--2---:R-:W-:-:S04]  /*0a70*/  IMAD.MOV.U32 R7, RZ, RZ, R19 ;  /* 0x000000ffff077224 */ /* 0x004fc800078e0013 */
[----:B------:R-:W2:Y:S01]  /*0a80*/  LDC R24, c[0x0][0x610] ;  /* 0x00018400ff187b82 */ /* 0x000ea20000000800 */
[----:B---3--:R-:W-:Y:S05]  /*0a90*/  @!P0 BRA `(.L_x_6) ;  /* 0x0000000000288947 */ /* 0x008fea0003800000 */
[----:B------:R-:W3:Y:S02]  /*0aa0*/  LDC R13, c[0x0][0x64c] ;  /* 0x00019300ff0d7b82 */ /* 0x000ee40000000800 */
[----:B---3--:R-:W-:-:S05]  /*0ab0*/  IADD3 R13, P0, R18, R13, RZ ;  /* 0x0000000d120d7210 */ /* 0x008fca0007f1e0ff */
        /* <DEDUP_REMOVED lines=8> */
.L_x_6:
[----:B----4-:R-:W-:Y:S01]  /*0b40*/  SHF.R.U64 R6, R6, R20, R7 ;  /* 0x0000001406067219 */ /* 0x010fe20000001207 */
[----:B-1----:R-:W-:Y:S01]  /*0b50*/  VIADD R7, R21, 0xffffffff ;  /* 0xffffffff15077836 */ /* 0x002fe20000000000 */
[----:B------:R-:W-:Y:S01]  /*0b60*/  LOP3.LUT R14, R27, R14, RZ, 0xc0, !PT ;  /* 0x0000000e1b0e7212 */ /* 0x000fe200078ec0ff */
[----:B------:R-:W-:Y:S02]  /*0b70*/  IMAD.MOV R15, RZ, RZ, -R15 ;  /* 0x000000ffff0f7224 */ /* 0x000fe400078e0a0f */
[----:B------:R-:W-:Y:S01]  /*0b80*/  IMAD.MOV R10, RZ, RZ, -R6 ;  /* 0x000000ffff0a7224 */ /* 0x000fe200078e0a06 */
[----:B------:R-:W-:Y:S01]  /*0b90*/  LOP3.LUT R7, R16, R7, RZ, 0xc0, !PT ;  /* 0x0000000710077212 */ /* 0x000fe200078ec0ff */
[----:B------:R-:W-:Y:S02]  /*0ba0*/  IMAD R14, R9, R6, R14 ;  /* 0x00000006090e7224 */ /* 0x000fe400078e020e */
[----:B------:R-:W-:Y:S02]  /*0bb0*/  @P4 IMAD R5, R17, R15, R8 ;  /* 0x0000000f11054224 */ /* 0x000fe400078e0208 */
[----:B0-----:R-:W-:-:S02]  /*0bc0*/  IMAD R6, R10, R25, R18 ;  /* 0x000000190a067224 */ /* 0x001fc400078e0212 */
[----:B--2---:R-:W-:Y:S02]  /*0bd0*/  IMAD R5, R14, R24, R5 ;  /* 0x000000180e057224 */ /* 0x004fe400078e0205 */
[----:B------:R-:W-:Y:S02]  /*0be0*/  IMAD R6, R6, R21, R7 ;  /* 0x0000001506067224 */ /* 0x000fe400078e0207 */
[----:B------:R-:W-:-:S03]  /*0bf0*/  IMAD.MOV.U32 R9, RZ, RZ, 0x1 ;  /* 0x00000001ff097424 */ /* 0x000fc600078e00ff */
[----:B------:R-:W-:Y:S02]  /*0c00*/  SEL R10, R6, R5, !P4 ;  /* 0x00000005060a7207 */ /* 0x000fe40006000000 */
[----:B------:R-:W-:-:S07]  /*0c10*/  SEL R11, R5, R6, !P4 ;  /* 0x00000006050b7207 */ /* 0x000fce0006000000 */
.L_x_4:
[----:B------:R-:W-:-:S08]  /*0c20*/  NOP ;  /* 0x0000000000007918 */ /* 0x000fd00000000000 */
[----:B------:R-:W0:Y:S02]  /*0c30*/  USETMAXREG.TRY_ALLOC.CTAPOOL UP0, 0xe8 ;  /* 0x000000e8000079c8 */ /* 0x000e240008000600 */
[----:B0-----:R-:W-:-:S13]  /*0c40*/  PLOP3.LUT P0, PT, PT, PT, UP0, 0x80, 0x0 ;  /* 0x000000000000781c */ /* 0x001fda0003f0f008 */
[----:B------:R-:W-:Y:S05]  /*0c50*/  @!P0 BRA `(.L_x_4) ;  /* 0xfffffffc00f08947 */ /* 0x000fea000383ffff */
[----:B------:R-:W-:Y:S01]  /*0c60*/  ULDC.64 UR4, c[0x0][0x598] ;  /* 0x0001660000047ab9 */ /* 0x000fe20000000a00 */
[----:B------:R-:W-:Y:S01]  /*0c70*/  ULDC.64 UR28, c[0x0][0x208] ;  /* 0x00008200001c7ab9 */ /* 0x000fe20000000a00 */
[----:B------:R-:W-:-:S04]  /*0c80*/  ISETP.NE.U32.AND P0, PT, RZ, UR4, PT ;  /* 0x00000004ff007c0c */ /* 0x000fc8000bf05070 */
[----:B------:R-:W-:-:S13]  /*0c90*/  ISETP.NE.AND.EX P0, PT, RZ, UR5, PT, P0 ;  /* 0x00000005ff007c0c */ /* 0x000fda000bf05300 */
[----:B------:R-:W-:Y:S05]  /*0ca0*/  @!P0 BRA `(.L_x_7) ;  /* 0x00000000001c8947 */ /* 0x000fea0003800000 */
[----:B------:R-:W0:Y:S02]  /*0cb0*/  LDC.64 R6, c[0x0][0x598] ;  /* 0x00016600ff067b82 */ /* 0x000e240000000a00 */
[----:B0-----:R-:W2:Y:S02]  /*0cc0*/  LDG.E.64 R6, desc[UR28][R6.64] ;  /* 0x0000001c06067981 */ /* 0x001ea4000c1e1b00 */
[----:B--2---:R-:W-:-:S04]  /*0cd0*/  ISETP.NE.U32.AND P0, PT, R6, RZ, PT ;  /* 0x000000ff0600720c */ /* 0x004fc80003f05070 */
[----:B------:R-:W-:-:S13]  /*0ce0*/  ISETP.NE.AND.EX P0, PT, R7, RZ, PT, P0 ;  /* 0x000000ff0700720c */ /* 0x000fda0003f05300 */
[----:B------:R-:W-:Y:S05]  /*0cf0*/  @!P0 BRA `(.L_x_7) ;  /* 0x0000000000088947 */ /* 0x000fea0003800000 */
[----:B------:R0:W5:Y:S01]  /*0d00*/  LD.E R5, desc[UR28][R6.64] ;  /* 0x0000001c06057980 */ /* 0x000162000c101900 */
[----:B------:R-:W-:Y:S05]  /*0d10*/  BRA `(.L_x_8) ;  /* 0x0000000000207947 */ /* 0x000fea0003800000 */
.L_x_7:
[----:B------:R-:W-:Y:S02]  /*0d20*/  ULDC.64 UR4, c[0x0][0x588] ;  /* 0x0001620000047ab9 */ /* 0x000fe40000000a00 */
[----:B------:R-:W-:-:S04]  /*0d30*/  ISETP.NE.U32.AND P0, PT, RZ, UR4, PT ;  /* 0x00000004ff007c0c */ /* 0x000fc8000bf05070 */
[----:B------:R-:W-:-:S13]  /*0d40*/  ISETP.NE.AND.EX P0, PT, RZ, UR5, PT, P0 ;  /* 0x00000005ff007c0c */ /* 0x000fda000bf05300 */
[----:B------:R-:W-:Y:S05]  /*0d50*/  @!P0 BRA `(.L_x_9) ;  /* 0x00000000000c8947 */ /* 0x000fea0003800000 */
[----:B------:R-:W0:Y:S02]  /*0d60*/  LDC.64 R6, c[0x0][0x588] ;  /* 0x00016200ff067b82 */ /* 0x000e240000000a00 */
[----:B0-----:R1:W5:Y:S01]  /*0d70*/  LDG.E R5, desc[UR28][R6.64] ;  /* 0x0000001c06057981 */ /* 0x001362000c1e1900 */
[----:B------:R-:W-:Y:S05]  /*0d80*/  BRA `(.L_x_8) ;  /* 0x0000000000047947 */ /* 0x000fea0003800000 */
.L_x_9:
[----:B------:R-:W2:Y:S02]  /*0d90*/  LDC R5, c[0x0][0x580] ;  /* 0x00016000ff057b82 */ /* 0x000ea40000000800 */
.L_x_8:
[----:B------:R-:W-:Y:S02]  /*0da0*/  ULDC.64 UR4, c[0x0][0x5a0] ;  /* 0x0001680000047ab9 */ /* 0x000fe40000000a00 */
[----:B------:R-:W-:-:S04]  /*0db0*/  ISETP.NE.U32.AND P0, PT, RZ, UR4, PT ;  /* 0x00000004ff007c0c */ /* 0x000fc8000bf05070 */
[----:B------:R-:W-:-:S13]  /*0dc0*/  ISETP.NE.AND.EX P0, PT, RZ, UR5, PT, P0 ;  /* 0x00000005ff007c0c */ /* 0x000fda000bf05300 */
[----:B------:R-:W-:Y:S05]  /*0dd0*/  @!P0 BRA `(.L_x_10) ;  /* 0x00000000001c8947 */ /* 0x000fea0003800000 */
[----:B01----:R-:W0:Y:S02]  /*0de0*/  LDC.64 R6, c[0x0][0x5a0] ;  /* 0x00016800ff067b82 */ /* 0x003e240000000a00 */
[----:B0-----:R-:W3:Y:S02]  /*0df0*/  LDG.E.64 R6, desc[UR28][R6.64] ;  /* 0x0000001c06067981 */ /* 0x001ee4000c1e1b00 */
[----:B---3--:R-:W-:-:S04]  /*0e00*/  ISETP.NE.U32.AND P0, PT, R6, RZ, PT ;  /* 0x000000ff0600720c */ /* 0x008fc80003f05070 */
[----:B------:R-:W-:-:S13]  /*0e10*/  ISETP.NE.AND.EX P0, PT, R7, RZ, PT, P0 ;  /* 0x000000ff0700720c */ /* 0x000fda0003f05300 */
[----:B------:R-:W-:Y:S05]  /*0e20*/  @!P0 BRA `(.L_x_10) ;  /* 0x0000000000088947 */ /* 0x000fea0003800000 */
[----:B------:R0:W5:Y:S01]  /*0e30*/  LD.E R6, desc[UR28][R6.64] ;  /* 0x0000001c06067980 */ /* 0x000162000c101900 */
[----:B------:R-:W-:Y:S05]  /*0e40*/  BRA `(.L_x_11) ;  /* 0x0000000000207947 */ /* 0x000fea0003800000 */
.L_x_10:
[----:B------:R-:W-:Y:S02]  /*0e50*/  ULDC.64 UR4, c[0x0][0x590] ;  /* 0x0001640000047ab9 */ /* 0x000fe40000000a00 */
[----:B------:R-:W-:-:S04]  /*0e60*/  ISETP.NE.U32.AND P0, PT, RZ, UR4, PT ;  /* 0x00000004ff007c0c */ /* 0x000fc8000bf05070 */
[----:B------:R-:W-:-:S13]  /*0e70*/  ISETP.NE.AND.EX P0, PT, RZ, UR5, PT, P0 ;  /* 0x00000005ff007c0c */ /* 0x000fda000bf05300 */
[----:B------:R-:W-:Y:S05]  /*0e80*/  @!P0 BRA `(.L_x_12) ;  /* 0x00000000000c8947 */ /* 0x000fea0003800000 */
[----:B01----:R-:W0:Y:S02]  /*0e90*/  LDC.64 R6, c[0x0][0x590] ;  /* 0x00016400ff067b82 */ /* 0x003e240000000a00 */
[----:B0-----:R1:W5:Y:S01]  /*0ea0*/  LDG.E R6, desc[UR28][R6.64] ;  /* 0x0000001c06067981 */ /* 0x001362000c1e1900 */
[----:B------:R-:W-:Y:S05]  /*0eb0*/  BRA `(.L_x_11) ;  /* 0x0000000000047947 */ /* 0x000fea0003800000 */
.L_x_12:
[----:B01----:R-:W3:Y:S02]  /*0ec0*/  LDC R6, c[0x0][0x584] ;  /* 0x00016100ff067b82 */ /* 0x003ee40000000800 */
.L_x_11:
[----:B------:R-:W-:-:S13]  /*0ed0*/  LOP3.LUT P0, RZ, R9, 0xff, RZ, 0xc0, !PT ;  /* 0x000000ff09ff7812 */ /* 0x000fda000780c0ff */
[----:B------:R-:W-:Y:S05]  /*0ee0*/  @!P0 EXIT ;  /* 0x000000000000894d */ /* 0x000fea0003800000 */
[----:B------:R-:W-:Y:S01]  /*0ef0*/  ULDC UR4, c[0x0][0x28c] ;  /* 0x0000a30000047ab9 */ /* 0x000fe20000000800 */
[----:B------:R-:W-:Y:S01]  /*0f00*/  LOP3.LUT R112, R4, 0x1, RZ, 0xfc, !PT ;  /* 0x0000000104707812 */ /* 0x000fe200078efcff */
[----:B------:R-:W-:-:S04]  /*0f10*/  UIADD3 UR4, UR4, 0x7f, URZ ;  /* 0x0000007f04047890 */ /* 0x000fc8000fffe03f */
[----:B------:R-:W-:-:S04]  /*0f20*/  USHF.R.S32.HI UR5, URZ, 0x1f, UR4 ;  /* 0x0000001f3f057899 */ /* 0x000fc80008011404 */
[----:B------:R-:W-:-:S03]  /*0f30*/  ULEA.HI UR5, UR5, UR4, URZ, 0x7 ;  /* 0x0000000405057291 */ /* 0x000fc6000f8f383f */
[----:B------:R-:W-:Y:S01]  /*0f40*/  UMOV UR4, URZ ;  /* 0x0000003f00047c82 */ /* 0x000fe20008000000 */
[----:B------:R-:W-:-:S03]  /*0f50*/  USHF.R.S32.HI UR7, URZ, 0x7, UR5 ;  /* 0x000000073f077899 */ /* 0x000fc60008011405 */
[----:B------:R-:W-:-:S09]  /*0f60*/  UMOV UR5, URZ ;  /* 0x0000003f00057c82 */ /* 0x000fd20008000000 */
.L_x_133:
[----:B01----:R-:W-:Y:S01]  /*0f70*/  LOP3.LUT R7, R0, 0x80, RZ, 0xc0, !PT ;  /* 0x0000008000077812 */ /* 0x003fe200078ec0ff */
[----:B------:R-:W0:Y:S01]  /*0f80*/  S2UR UR11, SR_CgaCtaId ;  /* 0x00000000000b79c3 */ /* 0x000e220000008800 */
[----:B------:R-:W-:Y:S01]  /*0f90*/  UMOV UR22, 0x400 ;  /* 0x0000040000167882 */ /* 0x000fe20000000000 */
[----:B------:R-:W-:Y:S01]  /*0fa0*/  UMOV UR6, URZ ;  /* 0x0000003f00067c82 */ /* 0x000fe20008000000 */
[----:B------:R-:W-:Y:S01]  /*0fb0*/  SHF.R.U32.HI R8, RZ, 0x7, R7 ;  /* 0x00000007ff087819 */ /* 0x000fe20000011607 */
[----:B------:R-:W-:Y:S01]  /*0fc0*/  UMOV UR8, URZ ;  /* 0x0000003f00087c82 */ /* 0x000fe20008000000 */
[----:B------:R-:W-:Y:S01]  /*0fd0*/  UMOV UR24, UR5 ;  /* 0x0000000500187c82 */ /* 0x000fe20008000000 */
[----:B------:R-:W-:Y:S02]  /*0fe0*/  CS2R R16, SRZ ;  /* 0x0000000000107805 */ /* 0x000fe4000001ff00 */
[----:B------:R-:W-:Y:S01]  /*0ff0*/  CS2R R18, SRZ ;  /* 0x0000000000127805 */ /* 0x000fe2000001ff00 */
[----:B------:R-:W1:Y:S01]  /*1000*/  LDC R7, c[0x0][0x28c] ;  /* 0x0000a300ff077b82 */ /* 0x000e620000000800 */
[----:B----4-:R-:W4:Y:S01]  /*1010*/  SHFL.IDX PT, R8, R8, RZ, 0x1f ;  /* 0x00001fff08087589 */ /* 0x010f2200000e0000 */
[----:B------:R-:W-:-:S02]  /*1020*/  CS2R R20, SRZ ;  /* 0x0000000000147805 */ /* 0x000fc4000001ff00 */
[----:B------:R-:W-:Y:S02]  /*1030*/  CS2R R22, SRZ ;  /* 0x0000000000167805 */ /* 0x000fe4000001ff00 */
[----:B------:R-:W-:Y:S02]  /*1040*/  CS2R R72, SRZ ;  /* 0x0000000000487805 */ /* 0x000fe4000001ff00 */
[----:B------:R-:W-:Y:S02]  /*1050*/  CS2R R74, SRZ ;  /* 0x00000000004a7805 */ /* 0x000fe4000001ff00 */
[----:B------:R-:W-:Y:S02]  /*1060*/  CS2R R76, SRZ ;  /* 0x00000000004c7805 */ /* 0x000fe4000001ff00 */
[----:B------:R-:W-:Y:S02]  /*1070*/  CS2R R78, SRZ ;  /* 0x00000000004e7805 */ /* 0x000fe4000001ff00 */
[----:B------:R-:W-:-:S02]  /*1080*/  CS2R R80, SRZ ;  /* 0x0000000000507805 */ /* 0x000fc4000001ff00 */
[----:B------:R-:W-:Y:S02]  /*1090*/  CS2R R82, SRZ ;  /* 0x0000000000527805 */ /* 0x000fe4000001ff00 */
[----:B------:R-:W-:Y:S02]  /*10a0*/  CS2R R84, SRZ ;  /* 0x0000000000547805 */ /* 0x000fe4000001ff00 */
[----:B------:R-:W-:Y:S02]  /*10b0*/  CS2R R86, SRZ ;  /* 0x0000000000567805 */ /* 0x000fe4000001ff00 */
[----:B------:R-:W-:Y:S02]  /*10c0*/  CS2R R88, SRZ ;  /* 0x0000000000587805 */ /* 0x000fe4000001ff00 */
[----:B------:R-:W-:Y:S02]  /*10d0*/  CS2R R90, SRZ ;  /* 0x00000000005a7805 */ /* 0x000fe4000001ff00 */
[----:B------:R-:W-:-:S02]  /*10e0*/  CS2R R92, SRZ ;  /* 0x00000000005c7805 */ /* 0x000fc4000001ff00 */
[----:B------:R-:W-:Y:S01]  /*10f0*/  CS2R R94, SRZ ;  /* 0x00000000005e7805 */ /* 0x000fe2000001ff00 */
[----:B0-----:R-:W-:Y:S01]  /*1100*/  ULEA UR22, UR11, UR22, 0x18 ;  /* 0x000000160b167291 */ /* 0x001fe2000f8ec03f */
[----:B------:R-:W-:Y:S02]  /*1110*/  CS2R R96, SRZ ;  /* 0x0000000000607805 */ /* 0x000fe4000001ff00 */
[----:B------:R-:W-:Y:S01]  /*1120*/  CS2R R98, SRZ ;  /* 0x0000000000627805 */ /* 0x000fe2000001ff00 */
[----:B------:R-:W-:Y:S01]  /*1130*/  IMAD.MOV.U32 R100, RZ, RZ, RZ ;  /* 0x000000ffff647224 */ /* 0x000fe200078e00ff */
[----:B------:R-:W-:Y:S02]  /*1140*/  CS2R R102, SRZ ;  /* 0x0000000000667805 */ /* 0x000fe4000001ff00 */
[----:B------:R-:W-:Y:S02]  /*1150*/  CS2R R104, SRZ ;  /* 0x0000000000687805 */ /* 0x000fe4000001ff00 */
[----:B------:R-:W-:-:S02]  /*1160*/  CS2R R106, SRZ ;  /* 0x00000000006a7805 */ /* 0x000fc4000001ff00 */
[----:B------:R-:W-:Y:S02]  /*1170*/  CS2R R108, SRZ ;  /* 0x00000000006c7805 */ /* 0x000fe4000001ff00 */
[----:B-1----:R-:W-:Y:S01]  /*1180*/  ISETP.GE.AND P0, PT, R7, 0x1, PT ;  /* 0x000000010700780c */ /* 0x002fe20003f06270 */
[----:B------:R-:W-:Y:S01]  /*1190*/  IMAD.MOV.U32 R7, RZ, RZ, RZ ;  /* 0x000000ffff077224 */ /* 0x000fe200078e00ff */
[----:B----4-:R-:W-:Y:S02]  /*11a0*/  R2UR UR9, R8 ;  /* 0x00000000080972ca */ /* 0x010fe400000e0000 */
[----:B------:R-:W-:Y:S01]  /*11b0*/  CS2R R110, SRZ ;  /* 0x00000000006e7805 */ /* 0x000fe2000001ff00 */
[----:B------:R-:W-:Y:S01]  /*11c0*/  IMAD.U32 R13, RZ, RZ, UR4 ;  /* 0x00000004ff0d7e24 */ /* 0x000fe2000f8e00ff */
        /* <DEDUP_REMOVED lines=9> */
[----:B------:R-:W-:Y:S01]  /*1260*/  CS2R R50, SRZ ;  /* 0x0000000000327805 */ /* 0x000fe2000001ff00 */
[----:B------:R-:W-:Y:S01]  /*1270*/  ULEA.HI UR10, UR9, UR9, URZ, 0x1 ;  /* 0x00000009090a7291 */ /* 0x000fe2000f8f083f */
[----:B------:R-:W-:Y:S02]  /*1280*/  CS2R R52, SRZ ;  /* 0x0000000000347805 */ /* 0x000fe4000001ff00 */
[----:B------:R-:W-:Y:S02]  /*1290*/  CS2R R54, SRZ ;  /* 0x0000000000367805 */ /* 0x000fe4000001ff00 */
[----:B------:R-:W-:Y:S01]  /*12a0*/  CS2R R40, SRZ ;  /* 0x0000000000287805 */ /* 0x000fe2000001ff00 */
[----:B------:R-:W-:Y:S01]  /*12b0*/  ULOP3.LUT UR10, UR10, 0x7fffe, URZ, 0xc0, !UPT ;  /* 0x0007fffe0a0a7892 */ /* 0x000fe2000f8ec03f */
[----:B------:R-:W-:-:S02]  /*12c0*/  CS2R R42, SRZ ;  /* 0x00000000002a7805 */ /* 0x000fc4000001ff00 */
[----:B------:R-:W-:Y:S02]  /*12d0*/  CS2R R44, SRZ ;  /* 0x00000000002c7805 */ /* 0x000fe4000001ff00 */
[----:B------:R-:W-:Y:S01]  /*12e0*/  CS2R R46, SRZ ;  /* 0x00000000002e7805 */ /* 0x000fe2000001ff00 */
[----:B------:R-:W-:Y:S01]  /*12f0*/  UIADD3 UR10, UR9, -UR10, URZ ;  /* 0x8000000a090a7290 */ /* 0x000fe2000fffe03f */
[----:B------:R-:W-:Y:S02]  /*1300*/  CS2R R32, SRZ ;  /* 0x0000000000207805 */ /* 0x000fe4000001ff00 */
[----:B------:R-:W-:Y:S01]  /*1310*/  CS2R R34, SRZ ;  /* 0x0000000000227805 */ /* 0x000fe2000001ff00 */
[----:B------:R-:W-:Y:S01]  /*1320*/  UMOV UR9, URZ ;  /* 0x0000003f00097c82 */ /* 0x000fe20008000000 */
[----:B------:R-:W-:Y:S01]  /*1330*/  ULEA UR10, UR10, UR22, 0xd ;  /* 0x000000160a0a7291 */ /* 0x000fe2000f8e683f */
[----:B------:R-:W-:Y:S02]  /*1340*/  CS2R R36, SRZ ;  /* 0x0000000000247805 */ /* 0x000fe4000001ff00 */
[----:B------:R-:W-:-:S02]  /*1350*/  CS2R R38, SRZ ;  /* 0x0000000000267805 */ /* 0x000fc4000001ff00 */
[----:B------:R-:W-:Y:S01]  /*1360*/  CS2R R24, SRZ ;  /* 0x0000000000187805 */ /* 0x000fe2000001ff00 */
[----:B------:R-:W-:Y:S01]  /*1370*/  UIADD3 UR10, UR10, 0x180, URZ ;  /* 0x000001800a0a7890 */ /* 0x000fe2000fffe03f */
[----:B------:R-:W-:Y:S02]  /*1380*/  CS2R R26, SRZ ;  /* 0x00000000001a7805 */ /* 0x000fe4000001ff00 */
[----:B------:R-:W-:Y:S02]  /*1390*/  CS2R R28, SRZ ;  /* 0x00000000001c7805 */ /* 0x000fe4000001ff00 */
[----:B--2---:R-:W-:Y:S01]  /*13a0*/  CS2R R30, SRZ ;  /* 0x00000000001e7805 */ /* 0x004fe2000001ff00 */
[----:B------:R-:W-:-:S04]  /*13b0*/  USHF.R.U32.HI UR10, URZ, 0x4, UR10 ;  /* 0x000000043f0a7899 */ /* 0x000fc8000801160a */
[----:B------:R-:W-:Y:S01]  /*13c0*/  ULOP3.LUT UR23, UR10, 0x3fff, URZ, 0xc0, !UPT ;  /* 0x00003fff0a177892 */ /* 0x000fe2000f8ec03f */
[----:B------:R-:W-:Y:S11]  /*13d0*/  @!P0 BRA `(.L_x_13) ;  /* 0x0000000c00388947 */ /* 0x000ff60003800000 */
[----:B------:R-:W-:-:S13]  /*13e0*/  ISETP.NE.AND P1, PT, R112, 0x3, PT ;  /* 0x000000037000780c */ /* 0x000fda0003f25270 */
[----:B------:R-:W-:Y:S05]  /*13f0*/  @!P1 BRA `(.L_x_14) ;  /* 0x0000000000049947 */ /* 0x000fea0003800000 */
[----:B------:R-:W-:Y:S01]  /*1400*/  BPT.TRAP 0x1 ;  /* 0x000000040000795c */ /* 0x000fe20000300000 */
.L_x_14:
[----:B------:R-:W-:Y:S01]  /*1410*/  ULEA UR6, UR5, UR22, 0x3 ;  /* 0x0000001605067291 */ /* 0x000fe2000f8e183f */
[----:B------:R-:W-:-:S05]  /*1420*/  IMAD.U32 R7, RZ, RZ, UR4 ;  /* 0x00000004ff077e24 */ /* 0x000fca000f8e00ff */
[----:B------:R-:W-:-:S04]  /*1430*/  SHF.L.U32 R7, R7, 0x1f, RZ ;  /* 0x0000001f07077819 */ /* 0x000fc800000006ff */
[----:B------:R0:W1:Y:S01]  /*1440*/  SYNCS.PHASECHK.TRANS64.TRYWAIT P0, [UR6], R7 ;  /* 0x00000007ff0075a7 */ /* 0x0000620008000146 */
[----:B------:R-:W-:Y:S05]  /*1450*/  @!P1 BRA `(.L_x_15) ;  /* 0x0000000000049947 */ /* 0x000fea0003800000 */
[----:B------:R-:W-:Y:S01]  /*1460*/  BPT.TRAP 0x1 ;  /* 0x000000040000795c */ /* 0x000fe20000300000 */
.L_x_15:
[----:B-1----:R-:W-:Y:S05]  /*1470*/  @P0 BRA `(.L_x_16) ;  /* 0x0000000000080947 */ /* 0x002fea0003800000 */
[----:B------:R-:W1:Y:S02]  /*1480*/  SYNCS.PHASECHK.TRANS64.TRYWAIT P0, [UR6], R7 ;  /* 0x00000007ff0075a7 */ /* 0x000e640008000146 */
[----:B-1----:R-:W-:Y:S05]  /*1490*/  @!P0 BRA `(.L_x_17) ;  /* 0x00000074009c8947 */ /* 0x002fea0003800000 */
.L_x_16:
[----:B------:R-:W-:Y:S01]  /*14a0*/  UIADD3 UR6, UR22, 0x2a180, URZ ;  /* 0x0002a18016067890 */ /* 0x000fe2000fffe03f */
[----:B------:R-:W-:Y:S01]  /*14b0*/  WARPGROUP.ARRIVE ;  /* 0x00000000000079c5 */ /* 0x000fe20000000000 */
[----:B------:R-:W-:Y:S01]  /*14c0*/  ULOP3.LUT UR8, UR23, 0x10000, URZ, 0xfc, !UPT ;  /* 0x0001000017087892 */ /* 0x000fe2000f8efc3f */
[----:B------:R-:W-:Y:S01]  /*14d0*/  CS2R R16, SRZ ;  /* 0x0000000000107805 */ /* 0x000fe2000001ff00 */
[----:B------:R-:W-:Y:S01]  /*14e0*/  USHF.R.U32.HI UR6, URZ, 0x4, UR6 ;  /* 0x000000043f067899 */ /* 0x000fe20008011606 */
[----:B01----:R-:W-:Y:S01]  /*14f0*/  IMAD.MOV.U32 R7, RZ, RZ, RZ ;  /* 0x000000ffff077224 */ /* 0x003fe200078e00ff */
[----:B------:R-:W-:Y:S01]  /*1500*/  UIMAD UR8, UR5, 0x600, UR8 ;  /* 0x00000600050878a4 */ /* 0x000fe2000f8e0208 */
[----:B------:R-:W-:Y:S01]  /*1510*/  CS2R R18, SRZ ;  /* 0x0000000000127805 */ /* 0x000fe2000001ff00 */
[----:B------:R-:W-:Y:S01]  /*1520*/  ULOP3.LUT UR6, UR6, 0x3fff, URZ, 0xc0, !UPT ;  /* 0x00003fff06067892 */ /* 0x000fe2000f8ec03f */
[----:B------:R-:W-:Y:S01]  /*1530*/  CS2R R20, SRZ ;  /* 0x0000000000147805 */ /* 0x000fe2000001ff00 */
[----:B------:R-:W-:Y:S01]  /*1540*/  UMOV UR9, 0x40000040 ;  /* 0x4000004000097882 */ /* 0x000fe20000000000 */
[----:B------:R-:W-:Y:S01]  /*1550*/  UMOV UR11, 0x40000040 ;  /* 0x40000040000b7882 */ /* 0x000fe20000000000 */
[----:B------:R-:W-:Y:S01]  /*1560*/  ULOP3.LUT UR6, UR6, 0x10000, URZ, 0xfc, !UPT ;  /* 0x0001000006067892 */ /* 0x000fe2000f8efc3f */
[----:B------:R-:W-:Y:S01]  /*1570*/  CS2R R22, SRZ ;  /* 0x0000000000167805 */ /* 0x000fe2000001ff00 */
[----:B------:R-:W-:Y:S01]  /*1580*/  UMOV UR12, UR8 ;  /* 0x00000008000c7c82 */ /* 0x000fe20008000000 */
[----:B------:R-:W-:Y:S01]  /*1590*/  UMOV UR13, UR9 ;  /* 0x00000009000d7c82 */ /* 0x000fe20008000000 */
[----:B------:R-:W-:Y:S01]  /*15a0*/  UIMAD UR10, UR5, 0x180, UR6 ;  /* 0x00000180050a78a4 */ /* 0x000fe2000f8e0206 */
[----:B------:R-:W-:Y:S01]  /*15b0*/  CS2R R72, SRZ ;  /* 0x0000000000487805 */ /* 0x000fe2000001ff00 */
[----:B------:R-:W-:Y:S01]  /*15c0*/  UMOV UR15, 0x40000040 ;  /* 0x40000040000f7882 */ /* 0x000fe20000000000 */
[----:B------:R-:W-:Y:S01]  /*15d0*/  UIADD3 UR6, UR8, 0x400, URZ ;  /* 0x0000040008067890 */ /* 0x000fe2000fffe03f */
[----:B------:R-:W-:Y:S01]  /*15e0*/  CS2R R74, SRZ ;  /* 0x00000000004a7805 */ /* 0x000fe2000001ff00 */
[----:B------:R-:W-:Y:S01]  /*15f0*/  UIADD3 UR14, UR10, 0x80, URZ ;  /* 0x000000800a0e7890 */ /* 0x000fe2000fffe03f */
[----:B------:R-:W-:Y:S01]  /*1600*/  CS2R R76, SRZ ;  /* 0x00000000004c7805 */ /* 0x000fe2000001ff00 */
[----:B------:R-:W-:Y:S01]  /*1610*/  UIADD3 UR18, UR10, 0x100, URZ ;  /* 0x000001000a127890 */ /* 0x000fe2000fffe03f */
[----:B------:R-:W-:Y:S01]  /*1620*/  CS2R R78, SRZ ;  /* 0x00000000004e7805 */ /* 0x000fe2000001ff00 */
[----:B------:R-:W-:Y:S01]  /*1630*/  QGMMA.64x16x32.F32.E4M3.E4M3 R64, gdesc[UR8], RZ, !UPT ;  /* 0x00200000084079f3 */ /* 0x000fe2000c7008ff */
[----:B------:R-:W-:Y:S01]  /*1640*/  UMOV UR16, UR8 ;  /* 0x0000000800107c82 */ /* 0x000fe20008000000 */
[----:B------:R-:W-:Y:S01]  /*1650*/  UMOV UR17, UR9 ;  /* 0x0000000900117c82 */ /* 0x000fe20008000000 */
[----:B------:R-:W-:Y:S01]  /*1660*/  UMOV UR19, 0x40000040 ;  /* 0x4000004000137882 */ /* 0x000fe20000000000 */
[----:B------:R-:W-:Y:S01]  /*1670*/  UIADD3 UR26, UR10, 0x102, URZ ;  /* 0x000001020a1a7890 */ /* 0x000fe2000fffe03f */
[----:B------:R-:W-:Y:S01]  /*1680*/  QGMMA.64x16x32.F32.E4M3.E4M3 R48, gdesc[UR12], RZ, !UPT ;  /* 0x002000000c3079f3 */ /* 0x000fe2000c7008ff */
[----:B------:R-:W-:Y:S01]  /*1690*/  UMOV UR27, 0x40000040 ;  /* 0x40000040001b7882 */ /* 0x000fe20000000000 */
[----:B------:R-:W-:Y:S01]  /*16a0*/  UIADD3 UR9, UR8, 0x404, URZ ;  /* 0x0000040408097890 */ /* 0x000fe2000fffe03f */
[----:B------:R-:W-:Y:S01]  /*16b0*/  CS2R R80, SRZ ;  /* 0x0000000000507805 */ /* 0x000fe2000001ff00 */
[----:B------:R-:W-:Y:S01]  /*16c0*/  QGMMA.64x16x32.F32.E4M3.E4M3 R32, gdesc[UR16], RZ, !UPT ;  /* 0x00200000102079f3 */ /* 0x000fe2000c7008ff */
[----:B------:R-:W-:Y:S01]  /*16d0*/  UMOV UR16, UR6 ;  /* 0x0000000600107c82 */ /* 0x000fe20008000000 */
[----:B------:R-:W-:Y:S01]  /*16e0*/  UMOV UR17, 0x40000040 ;  /* 0x4000004000117882 */ /* 0x000fe20000000000 */
[----:B------:R-:W-:Y:S01]  /*16f0*/  UMOV UR12, UR16 ;  /* 0x00000010000c7c82 */ /* 0x000fe20008000000 */
[----:B------:R-:W-:Y:S01]  /*1700*/  QGMMA.64x16x32.F32.E4M3.E4M3 R24, gdesc[UR16], RZ, !UPT ;  /* 0x00200000101879f3 */ /* 0x000fe2000c7008ff */
[----:B------:R-:W-:Y:S01]  /*1710*/  UMOV UR13, UR17 ;  /* 0x00000011000d7c82 */ /* 0x000fe20008000000 */
[----:B------:R-:W-:Y:S01]  /*1720*/  UMOV UR18, UR10 ;  /* 0x0000000a00127c82 */ /* 0x000fe20008000000 */
[----:B------:R-:W-:Y:S01]  /*1730*/  UMOV UR19, UR11 ;  /* 0x0000000b00137c82 */ /* 0x000fe20008000000 */
[----:B------:R-:W-:Y:S01]  /*1740*/  QGMMA.64x16x32.F32.E4M3.E4M3 R40, gdesc[UR12], RZ, !UPT ;  /* 0x002000000c2879f3 */ /* 0x000fe2000c7008ff */
[----:B------:R-:W-:Y:S01]  /*1750*/  UIADD3 UR12, UR8, 0x2, URZ ;  /* 0x00000002080c7890 */ /* 0x000fe2000fffe03f */
[----:B------:R-:W-:Y:S01]  /*1760*/  CS2R R82, SRZ ;  /* 0x0000000000527805 */ /* 0x000fe2000001ff00 */
[----:B------:R-:W-:Y:S01]  /*1770*/  UIADD3 UR14, UR10, 0x2, URZ ;  /* 0x000000020a0e7890 */ /* 0x000fe2000fffe03f */
[----:B------:R-:W-:Y:S01]  /*1780*/  QGMMA.64x16x32.F32.E4M3.E4M3 R56, gdesc[UR16], RZ, !UPT ;  /* 0x00200000103879f3 */ /* 0x000fe2000c7008ff */
[----:B------:R-:W-:Y:S01]  /*1790*/  UIADD3 UR18, UR10, 0x82, URZ ;  /* 0x000000820a127890 */ /* 0x000fe2000fffe03f */
[----:B------:R-:W-:Y:S01]  /*17a0*/  CS2R R84, SRZ ;  /* 0x0000000000547805 */ /* 0x000fe2000001ff00 */
[----:B------:R-:W-:Y:S01]  /*17b0*/  UMOV UR13, 0x40000040 ;  /* 0x40000040000d7882 */ /* 0x000fe20000000000 */
[----:B------:R-:W-:Y:S01]  /*17c0*/  UMOV UR15, 0x40000040 ;  /* 0x40000040000f7882 */ /* 0x000fe20000000000 */
[----:B------:R-:W-:Y:S01]  /*17d0*/  UMOV UR16, UR12 ;  /* 0x0000000c00107c82 */ /* 0x000fe20008000000 */
[----:B------:R-:W-:Y:S01]  /*17e0*/  UMOV UR17, UR13 ;  /* 0x0000000d00117c82 */ /* 0x000fe20008000000 */
[----:B------:R-:W-:Y:S01]  /*17f0*/  UMOV UR19, 0x40000040 ;  /* 0x4000004000137882 */ /* 0x000fe20000000000 */
[----:B------:R-:W-:Y:S01]  /*1800*/  UIADD3 UR6, UR8, 0x402, URZ ;  /* 0x0000040208067890 */ /* 0x000fe2000fffe03f */
[----:B------:R-:W-:Y:S01]  /*1810*/  CS2R R86, SRZ ;  /* 0x0000000000567805 */ /* 0x000fe2000001ff00 */
[----:B------:R-:W-:Y:S01]  /*1820*/  UMOV UR24, UR12 ;  /* 0x0000000c00187c82 */ /* 0x000fe20008000000 */
[----:B------:R-:W-:Y:S01]  /*1830*/  UMOV UR25, UR13 ;  /* 0x0000000d00197c82 */ /* 0x000fe20008000000 */
[----:B------:R-:W-:Y:S01]  /*1840*/  UMOV UR11, 0x40000040 ;  /* 0x40000040000b7882 */ /* 0x000fe20000000000 */
[----:B------:R-:W-:-:S02]  /*1850*/  CS2R R88, SRZ ;  /* 0x0000000000587805 */ /* 0x000fc4000001ff00 */
[----:B------:R-:W-:Y:S02]  /*1860*/  CS2R R90, SRZ ;  /* 0x00000000005a7805 */ /* 0x000fe4000001ff00 */
[----:B------:R-:W-:Y:S02]  /*1870*/  CS2R R92, SRZ ;  /* 0x00000000005c7805 */ /* 0x000fe4000001ff00 */
[----:B------:R-:W-:Y:S02]  /*1880*/  CS2R R94, SRZ ;  /* 0x00000000005e7805 */ /* 0x000fe4000001ff00 */
[----:B------:R-:W-:Y:S02]  /*1890*/  CS2R R96, SRZ ;  /* 0x0000000000607805 */ /* 0x000fe4000001ff00 */
[----:B------:R-:W-:Y:S01]  /*18a0*/  CS2R R98, SRZ ;  /* 0x0000000000627805 */ /* 0x000fe2000001ff00 */
[----:B------:R-:W-:Y:S01]  /*18b0*/  IMAD.MOV.U32 R100, RZ, RZ, RZ ;  /* 0x000000ffff647224 */ /* 0x000fe200078e00ff */
[----:B------:R-:W-:-:S02]  /*18c0*/  CS2R R102, SRZ ;  /* 0x0000000000667805 */ /* 0x000fc4000001ff00 */
[----:B------:R-:W-:Y:S02]  /*18d0*/  CS2R R104, SRZ ;  /* 0x0000000000687805 */ /* 0x000fe4000001ff00 */
[----:B------:R-:W-:Y:S02]  /*18e0*/  CS2R R106, SRZ ;  /* 0x00000000006a7805 */ /* 0x000fe4000001ff00 */
[----:B------:R-:W-:Y:S02]  /*18f0*/  CS2R R108, SRZ ;  /* 0x00000000006c7805 */ /* 0x000fe4000001ff00 */
[----:B------:R-:W-:Y:S01]  /*1900*/  CS2R R110, SRZ ;  /* 0x00000000006e7805 */ /* 0x000fe2000001ff00 */
[----:B------:R-:W-:Y:S04]  /*1910*/  QGMMA.64x16x32.F32.E4M3.E4M3 R64, gdesc[UR12], R64 ;  /* 0x002000000c4079f3 */ /* 0x000fe80008700840 */
[----:B------:R-:W-:Y:S04]  /*1920*/  QGMMA.64x16x32.F32.E4M3.E4M3 R48, gdesc[UR16], R48 ;  /* 0x00200000103079f3 */ /* 0x000fe80008700830 */
[----:B------:R-:W-:Y:S01]  /*1930*/  QGMMA.64x16x32.F32.E4M3.E4M3 R32, gdesc[UR24], R32 ;  /* 0x00200000182079f3 */ /* 0x000fe20008700820 */
[----:B------:R-:W-:Y:S01]  /*1940*/  UMOV UR24, UR6 ;  /* 0x0000000600187c82 */ /* 0x000fe20008000000 */
[----:B------:R-:W-:Y:S01]  /*1950*/  UMOV UR25, 0x40000040 ;  /* 0x4000004000197882 */ /* 0x000fe20000000000 */
[----:B------:R-:W-:Y:S01]  /*1960*/  UMOV UR16, UR24 ;  /* 0x0000001800107c82 */ /* 0x000fe20008000000 */
[----:B------:R-:W-:Y:S01]  /*1970*/  QGMMA.64x16x32.F32.E4M3.E4M3 R24, gdesc[UR24], R24 ;  /* 0x00200000181879f3 */ /* 0x000fe20008700818 */
[----:B------:R-:W-:Y:S01]  /*1980*/  UMOV UR17, UR25 ;  /* 0x0000001900117c82 */ /* 0x000fe20008000000 */
[----:B------:R-:W-:Y:S01]  /*1990*/  UMOV UR12, UR24 ;  /* 0x00000018000c7c82 */ /* 0x000fe20008000000 */
[----:B------:R-:W-:Y:S01]  /*19a0*/  UMOV UR13, UR25 ;  /* 0x00000019000d7c82 */ /* 0x000fe20008000000 */
[----:B------:R-:W-:Y:S01]  /*19b0*/  QGMMA.64x16x32.F32.E4M3.E4M3 R40, gdesc[UR16], R40 ;  /* 0x00200000102879f3 */ /* 0x000fe20008700828 */
[----:B------:R-:W-:-:S02]  /*19c0*/  UIADD3 UR18, UR10, 0x84, URZ ;  /* 0x000000840a127890 */ /* 0x000fc4000fffe03f */
[----:B------:R-:W-:Y:S01]  /*19d0*/  UIADD3 UR26, UR10, 0x104, URZ ;  /* 0x000001040a1a7890 */ /* 0x000fe2000fffe03f */
[----:B------:R-:W-:Y:S01]  /*19e0*/  QGMMA.64x16x32.F32.E4M3.E4M3 R56, gdesc[UR12], R56 ;  /* 0x002000000c3879f3 */ /* 0x000fe20008700838 */
[----:B------:R-:W-:Y:S02]  /*19f0*/  UIADD3 UR12, UR8, 0x4, URZ ;  /* 0x00000004080c7890 */ /* 0x000fe4000fffe03f */
[----:B------:R-:W-:Y:S01]  /*1a00*/  UIADD3 UR14, UR10, 0x4, URZ ;  /* 0x000000040a0e7890 */ /* 0x000fe2000fffe03f */
[----:B------:R-:W-:Y:S01]  /*1a10*/  UMOV UR13, 0x40000040 ;  /* 0x40000040000d7882 */ /* 0x000fe20000000000 */
[----:B------:R-:W-:Y:S01]  /*1a20*/  UMOV UR15, 0x40000040 ;  /* 0x40000040000f7882 */ /* 0x000fe20000000000 */
[----:B------:R-:W-:Y:S02]  /*1a30*/  UMOV UR17, UR13 ;  /* 0x0000000d00117c82 */ /* 0x000fe40008000000 */
[----:B------:R-:W-:Y:S01]  /*1a40*/  UMOV UR16, UR12 ;  /* 0x0000000c00107c82 */ /* 0x000fe20008000000 */
[----:B------:R-:W-:Y:S01]  /*1a50*/  UMOV UR19, 0x40000040 ;  /* 0x4000004000137882 */ /* 0x000fe20000000000 */
[----:B------:R-:W-:Y:S01]  /*1a60*/  UMOV UR24, UR12 ;  /* 0x0000000c00187c82 */ /* 0x000fe20008000000 */
[----:B------:R-:W-:Y:S01]  /*1a70*/  UMOV UR25, UR13 ;  /* 0x0000000d00197c82 */ /* 0x000fe20008000000 */
[----:B------:R-:W-:Y:S01]  /*1a80*/  UMOV UR27, 0x40000040 ;  /* 0x40000040001b7882 */ /* 0x000fe20000000000 */
[----:B------:R-:W-:Y:S01]  /*1a90*/  UMOV UR6, 0x4 ;  /* 0x0000000400067882 */ /* 0x000fe20000000000 */
        /* <DEDUP_REMOVED lines=11> */
[----:B------:R-:W-:Y:S01]  /*1b50*/  UIADD3 UR18, UR10, 0x86, URZ ;  /* 0x000000860a127890 */ /* 0x000fe2000fffe03f */
[----:B------:R-:W-:-:S02]  /*1b60*/  UMOV UR19, 0x40000040 ;  /* 0x4000004000137882 */ /* 0x000fc40000000000 */
[----:B------:R-:W-:Y:S01]  /*1b70*/  QGMMA.64x16x32.F32.E4M3.E4M3 R56, gdesc[UR12], R56 ;  /* 0x002000000c3879f3 */ /* 0x000fe20008700838 */
[----:B------:R-:W-:Y:S02]  /*1b80*/  UIADD3 UR12, UR8, 0x6, URZ ;  /* 0x00000006080c7890 */ /* 0x000fe4000fffe03f */
[----:B------:R-:W-:Y:S01]  /*1b90*/  UIADD3 UR14, UR10, 0x6, URZ ;  /* 0x000000060a0e7890 */ /* 0x000fe2000fffe03f */
[----:B------:R-:W-:Y:S01]  /*1ba0*/  UMOV UR13, 0x40000040 ;  /* 0x40000040000d7882 */ /* 0x000fe20000000000 */
[----:B------:R-:W-:Y:S01]  /*1bb0*/  UMOV UR15, 0x40000040 ;  /* 0x40000040000f7882 */ /* 0x000fe20000000000 */
[----:B------:R-:W-:Y:S02]  /*1bc0*/  UIADD3 UR10, UR10, 0x106, URZ ;  /* 0x000001060a0a7890 */ /* 0x000fe4000fffe03f */
[----:B------:R-:W-:Y:S01]  /*1bd0*/  UMOV UR16, UR12 ;  /* 0x0000000c00107c82 */ /* 0x000fe20008000000 */
[----:B------:R-:W-:Y:S01]  /*1be0*/  UMOV UR17, UR13 ;  /* 0x0000000d00117c82 */ /* 0x000fe20008000000 */
[----:B------:R-:W-:-:S02]  /*1bf0*/  UMOV UR9, UR13 ;  /* 0x0000000d00097c82 */ /* 0x000fc40008000000 */
[----:B------:R-:W-:Y:S04]  /*1c00*/  QGMMA.64x16x32.F32.E4M3.E4M3 R64, gdesc[UR12], R64 ;  /* 0x002000000c4079f3 */ /* 0x000fe80008700840 */
[----:B------:R-:W-:Y:S01]  /*1c10*/  QGMMA.64x16x32.F32.E4M3.E4M3 R48, gdesc[UR16], R48 ;  /* 0x00200000103079f3 */ /* 0x000fe20008700830 */
[----:B------:R-:W-:-:S03]  /*1c20*/  UIADD3 UR16, UR8, 0x406, URZ ;  /* 0x0000040608107890 */ /* 0x000fc6000fffe03f */
[----:B------:R-:W-:Y:S01]  /*1c30*/  UMOV UR8, UR12 ;  /* 0x0000000c00087c82 */ /* 0x000fe20008000000 */
[----:B------:R-:W-:Y:S01]  /*1c40*/  ULDC UR12, c[0x0][0x50c] ;  /* 0x00014300000c7ab9 */ /* 0x000fe20000000800 */
[----:B------:R-:W-:Y:S01]  /*1c50*/  QGMMA.64x16x32.F32.E4M3.E4M3 R32, gdesc[UR8], R32 ;  /* 0x00200000082079f3 */ /* 0x000fe20008700820 */
[----:B------:R-:W-:Y:S01]  /*1c60*/  UMOV UR9, 0x40000040 ;  /* 0x4000004000097882 */ /* 0x000fe20000000000 */
[----:B------:R-:W-:Y:S01]  /*1c70*/  UMOV UR8, UR16 ;  /* 0x0000001000087c82 */ /* 0x000fe20008000000 */
[----:B------:R-:W-:Y:S01]  /*1c80*/  UMOV UR17, UR9 ;  /* 0x0000000900117c82 */ /* 0x000fe20008000000 */
[----:B------:R-:W-:Y:S01]  /*1c90*/  QGMMA.64x16x32.F32.E4M3.E4M3 R24, gdesc[UR8], R24 ;  /* 0x00200000081879f3 */ /* 0x000fe20008700818 */
[----:B------:R-:W-:Y:S01]  /*1ca0*/  UMOV UR16, UR8 ;  /* 0x0000000800107c82 */ /* 0x000fe20008000000 */
[----:B------:R-:W-:Y:S01]  /*1cb0*/  UISETP.NE.AND UP0, UPT, UR12, 0x4, UPT ;  /* 0x000000040c00788c */ /* 0x000fe2000bf05270 */
[----:B------:R-:W-:Y:S01]  /*1cc0*/  UMOV UR10, UR14 ;  /* 0x0000000e000a7c82 */ /* 0x000fe20008000000 */
[----:B------:R-:W-:Y:S01]  /*1cd0*/  UMOV UR11, UR15 ;  /* 0x0000000f000b7c82 */ /* 0x000fe20008000000 */
[----:B------:R-:W-:Y:S04]  /*1ce0*/  QGMMA.64x16x32.F32.E4M3.E4M3 R40, gdesc[UR16], R40 ;  /* 0x00200000102879f3 */ /* 0x000fe80008700828 */
[----:B------:R-:W-:Y:S01]  /*1cf0*/  QGMMA.64x16x32.F32.E4M3.E4M3 R56, gdesc[UR8], R56, gsb0 ;  /* 0x00200000083879f3 */ /* 0x000fe20008000838 */
[----:B------:R-:W-:-:S06]  /*1d00*/  USEL UR8, URZ, 0x1, UP0 ;  /* 0x000000013f087887 */ /* 0x000fcc0008000000 */
[----:B------:R-:W-:-:S13]  /*1d10*/  ISETP.NE.AND P0, PT, RZ, UR8, PT ;  /* 0x00000008ff007c0c */ /* 0x000fda000bf05270 */
[----:B------:R-:W-:Y:S05]  /*1d20*/  @!P0 BRA `(.L_x_18) ;  /* 0x0000000000c88947 */ /* 0x000fea0003800000 */
[----:B------:R-:W-:Y:S02]  /*1d30*/  WARPGROUP.DEPBAR.LE gsb0, 0x0 ;  /* 0x00008000000079c5 */ /* 0x000fe40000010000 */
[----:B------:R-:W-:-:S01]  /*1d40*/  FADD R111, RZ, R64 ;  /* 0x00000040ff6f7221 */ /* 0x000fc20000000000 */
[----:B------:R-:W-:Y:S01]  /*1d50*/  FADD R110, RZ, R65 ;  /* 0x00000041ff6e7221 */ /* 0x000fe20000000000 */
        /* <DEDUP_REMOVED lines=46> */
[----:B------:R-:W-:-:S06]  /*2040*/  UMOV UR6, URZ ;  /* 0x0000003f00067c82 */ /* 0x000fcc0008000000 */
.L_x_18:
[----:B------:R-:W-:-:S04]  /*2050*/  UIADD3 UR24, UR5, 0x1, URZ ;  /* 0x0000000105187890 */ /* 0x000fc8000fffe03f */
[----:B------:R-:W-:-:S04]  /*2060*/  UISETP.NE.AND UP0, UPT, UR24, 0x7, UPT ;  /* 0x000000071800788c */ /* 0x000fc8000bf05270 */
[----:B------:R-:W-:Y:S02]  /*2070*/  USEL UR9, URZ, 0x1, UP0 ;  /* 0x000000013f097887 */ /* 0x000fe40008000000 */
[----:B------:R-:W-:Y:S02]  /*2080*/  USEL UR24, UR24, URZ, UP0 ;  /* 0x0000003f18187287 */ /* 0x000fe40008000000 */
[----:B------:R-:W-:-:S06]  /*2090*/  ULOP3.LUT UR9, UR4, UR9, URZ, 0x3c, !UPT ;  /* 0x0000000904097292 */ /* 0x000fcc000f8e3c3f */
[----:B------:R-:W-:Y:S01]  /*20a0*/  IMAD.U32 R13, RZ, RZ, UR9 ;  /* 0x00000009ff0d7e24 */ /* 0x000fe2000f8e00ff */
[----:B------:R-:W-:-:S06]  /*20b0*/  UMOV UR9, 0x1 ;  /* 0x0000000100097882 */ /* 0x000fcc0000000000 */
.L_x_13:
[----:B------:R-:W-:-:S04]  /*20c0*/  UISETP.LT.AND UP0, UPT, UR7, 0x1, UPT ;  /* 0x000000010700788c */ /* 0x000fc8000bf01270 */
[----:B------:R-:W-:-:S04]  /*20d0*/  USEL UR10, UR7, 0x1, UP0 ;  /* 0x00000001070a7887 */ /* 0x000fc80008000000 */
[----:B------:R-:W-:-:S04]  /*20e0*/  UIADD3 UR10, UR7, -UR10, URZ ;  /* 0x8000000a070a7290 */ /* 0x000fc8000fffe03f */
[----:B------:R-:W-:-:S06]  /*20f0*/  UISETP.GE.AND UP0, UPT, UR10, 0x1, UPT ;  /* 0x000000010a00788c */ /* 0x000fcc000bf06270 */
[----:B------:R-:W-:-:S13]  /*2100*/  PLOP3.LUT P0, PT, PT, PT, UP0, 0x80, 0x0 ;  /* 0x000000000000781c */ /* 0x000fda0003f0f008 */
[----:B------:R-:W-:Y:S05]  /*2110*/  @!P0 BRA `(.L_x_19) ;  /* 0x0000000c00348947 */ /* 0x000fea0003800000 */
[----:B------:R-:W-:Y:S01]  /*2120*/  IMAD.U32 R8, RZ, RZ, UR10 ;  /* 0x0000000aff087e24 */ /* 0x000fe2000f8e00ff */
[----:B------:R-:W-:Y:S01]  /*2130*/  UMOV UR20, UR5 ;  /* 0x0000000500147c82 */ /* 0x000fe20008000000 */
[----:B------:R-:W-:-:S05]  /*2140*/  ULDC UR21, c[0x0][0x50c] ;  /* 0x0001430000157ab9 */ /* 0x000fca0000000800 */
.L_x_27:
[----:B------:R-:W-:-:S13]  /*2150*/  ISETP.NE.AND P1, PT, R112, 0x3, PT ;  /* 0x000000037000780c */ /* 0x000fda0003f25270 */
[----:B01----:R-:W-:Y:S05]  /*2160*/  @!P1 BRA `(.L_x_20) ;  /* 0x0000000000049947 */ /* 0x003fea0003800000 */
[----:B------:R-:W-:Y:S01]  /*2170*/  BPT.TRAP 0x1 ;  /* 0x000000040000795c */ /* 0x000fe20000300000 */
.L_x_20:
[----:B------:R-:W0:Y:S01]  /*2180*/  S2UR UR10, SR_CgaCtaId ;  /* 0x00000000000a79c3 */ /* 0x000e220000008800 */
[----:B------:R-:W-:Y:S01]  /*2190*/  UMOV UR22, 0x400 ;  /* 0x0000040000167882 */ /* 0x000fe20000000000 */
[----:B------:R-:W-:Y:S01]  /*21a0*/  SHF.L.U32 R9, R13, 0x1f, RZ ;  /* 0x0000001f0d097819 */ /* 0x000fe200000006ff */
[----:B0-----:R-:W-:-:S04]  /*21b0*/  ULEA UR22, UR10, UR22, 0x18 ;  /* 0x000000160a167291 */ /* 0x001fc8000f8ec03f */
[----:B------:R-:W-:-:S09]  /*21c0*/  ULEA UR10, UR24, UR22, 0x3 ;  /* 0x00000016180a7291 */ /* 0x000fd2000f8e183f */
[----:B------:R0:W1:Y:S01]  /*21d0*/  SYNCS.PHASECHK.TRANS64.TRYWAIT P0, [UR10], R9 ;  /* 0x00000009ff0075a7 */ /* 0x000062000800014a */
[----:B------:R-:W-:Y:S05]  /*21e0*/  @!P1 BRA `(.L_x_21) ;  /* 0x0000000000049947 */ /* 0x000fea0003800000 */
[----:B------:R-:W-:Y:S01]  /*21f0*/  BPT.TRAP 0x1 ;  /* 0x000000040000795c */ /* 0x000fe20000300000 */
.L_x_21:
[----:B-1----:R-:W-:Y:S05]  /*2200*/  @P0 BRA `(.L_x_22) ;  /* 0x0000000000080947 */ /* 0x002fea0003800000 */
[----:B------:R-:W1:Y:S02]  /*2210*/  SYNCS.PHASECHK.TRANS64.TRYWAIT P0, [UR10], R9 ;  /* 0x00000009ff0075a7 */ /* 0x000e64000800014a */
[----:B-1----:R-:W-:Y:S05]  /*2220*/  @!P0 BRA `(.L_x_23) ;  /* 0x0000006800508947 */ /* 0x002fea0003800000 */
.L_x_22:
[----:B------:R-:W-:Y:S01]  /*2230*/  UIADD3 UR10, UR22, 0x2a180, URZ ;  /* 0x0002a180160a7890 */ /* 0x000fe2000fffe03f */
[----:B------:R-:W-:Y:S01]  /*2240*/  WARPGROUP.ARRIVE ;  /* 0x00000000000079c5 */ /* 0x000fe20000000000 */
[----:B------:R-:W-:Y:S02]  /*2250*/  UISETP.NE.AND UP0, UPT, UR8, URZ, UPT ;  /* 0x0000003f0800728c */ /* 0x000fe4000bf05270 */
[----:B------:R-:W-:Y:S02]  /*2260*/  USHF.R.U32.HI UR10, URZ, 0x4, UR10 ;  /* 0x000000043f0a7899 */ /* 0x000fe4000801160a */
[----:B------:R-:W-:Y:S02]  /*2270*/  USEL UR9, UR9, URZ, !UP0 ;  /* 0x0000003f09097287 */ /* 0x000fe4000c000000 */
[----:B------:R-:W-:Y:S02]  /*2280*/  ULOP3.LUT UR10, UR10, 0x3fff, URZ, 0xc0, !UPT ;  /* 0x00003fff0a0a7892 */ /* 0x000fe4000f8ec03f */
[----:B------:R-:W-:-:S02]  /*2290*/  ULOP3.LUT UR25, UR23, 0x10000, URZ, 0xfc, !UPT ;  /* 0x0001000017197892 */ /* 0x000fc4000f8efc3f */
[----:B------:R-:W-:Y:S02]  /*22a0*/  ULOP3.LUT UR10, UR10, 0x10000, URZ, 0xfc, !UPT ;  /* 0x000100000a0a7892 */ /* 0x000fe4000f8efc3f */
[----:B------:R-:W-:Y:S02]  /*22b0*/  UISETP.NE.U32.AND UP0, UPT, UR9, URZ, UPT ;  /* 0x0000003f0900728c */ /* 0x000fe4000bf05070 */
[----:B------:R-:W-:Y:S02]  /*22c0*/  UIMAD UR26, UR24, 0x180, UR10 ;  /* 0x00000180181a78a4 */ /* 0x000fe4000f8e020a */
[----:B------:R-:W-:Y:S02]  /*22d0*/  UIMAD UR25, UR24, 0x600, UR25 ;  /* 0x00000600181978a4 */ /* 0x000fe4000f8e0219 */
[----:B------:R-:W-:Y:S02]  /*22e0*/  UIADD3 UR18, UR26, 0x80, URZ ;  /* 0x000000801a127890 */ /* 0x000fe4000fffe03f */
[----:B------:R-:W-:-:S02]  /*22f0*/  UIADD3 UR10, UR26, 0x100, URZ ;  /* 0x000001001a0a7890 */ /* 0x000fc4000fffe03f */
[----:B------:R-:W-:Y:S02]  /*2300*/  UIADD3 UR27, UR25, 0x400, URZ ;  /* 0x00000400191b7890 */ /* 0x000fe4000fffe03f */
[----:B------:R-:W-:Y:S01]  /*2310*/  UMOV UR12, UR25 ;  /* 0x00000019000c7c82 */ /* 0x000fe20008000000 */
[----:B------:R-:W-:Y:S01]  /*2320*/  UMOV UR13, 0x40000040 ;  /* 0x40000040000d7882 */ /* 0x000fe20000000000 */
[----:B------:R-:W-:Y:S01]  /*2330*/  UMOV UR14, UR26 ;  /* 0x0000001a000e7c82 */ /* 0x000fe20008000000 */
[----:B------:R-:W-:Y:S01]  /*2340*/  UMOV UR15, 0x40000040 ;  /* 0x40000040000f7882 */ /* 0x000fe20000000000 */
[----:B------:R-:W-:Y:S01]  /*2350*/  UMOV UR16, UR12 ;  /* 0x0000000c00107c82 */ /* 0x000fe20008000000 */
[----:B------:R-:W-:Y:S01]  /*2360*/  UMOV UR17, UR13 ;  /* 0x0000000d00117c82 */ /* 0x000fe20008000000 */
[----:B------:R-:W-:Y:S01]  /*2370*/  UMOV UR19, 0x40000040 ;  /* 0x4000004000137882 */ /* 0x000fe20000000000 */
[----:B------:R-:W-:Y:S01]  /*2380*/  QGMMA.64x16x32.F32.E4M3.E4M3 R64, gdesc[UR12], R64, UP0 ;  /* 0x002000000c4079f3 */ /* 0x000fe2000bf00840 */
[----:B------:R-:W-:Y:S01]  /*2390*/  UMOV UR8, UR12 ;  /* 0x0000000c00087c82 */ /* 0x000fe20008000000 */
[----:B------:R-:W-:Y:S01]  /*23a0*/  UMOV UR9, UR13 ;  /* 0x0000000d00097c82 */ /* 0x000fe20008000000 */
[----:B------:R-:W-:Y:S01]  /*23b0*/  UMOV UR11, 0x40000040 ;  /* 0x40000040000b7882 */ /* 0x000fe20000000000 */
[----:B------:R-:W-:Y:S01]  /*23c0*/  QGMMA.64x16x32.F32.E4M3.E4M3 R48, gdesc[UR16], R48, UP0 ;  /* 0x00200000103079f3 */ /* 0x000fe2000bf00830 */
[----:B------:R-:W-:Y:S01]  /*23d0*/  UIADD3 UR12, UR25, 0x2, URZ ;  /* 0x00000002190c7890 */ /* 0x000fe2000fffe03f */
[----:B------:R-:W-:-:S02]  /*23e0*/  UMOV UR13, 0x40000040 ;  /* 0x40000040000d7882 */ /* 0x000fc40000000000 */
[----:B------:R-:W-:Y:S01]  /*23f0*/  QGMMA.64x16x32.F32.E4M3.E4M3 R32, gdesc[UR8], R32, UP0 ;  /* 0x00200000082079f3 */ /* 0x000fe2000bf00820 */
[----:B------:R-:W-:Y:S01]  /*2400*/  UMOV UR8, UR27 ;  /* 0x0000001b00087c82 */ /* 0x000fe20008000000 */
[----:B------:R-:W-:Y:S01]  /*2410*/  UMOV UR9, 0x40000040 ;  /* 0x4000004000097882 */ /* 0x000fe20000000000 */
[----:B------:R-:W-:Y:S01]  /*2420*/  UMOV UR16, UR8 ;  /* 0x0000000800107c82 */ /* 0x000fe20008000000 */
[----:B------:R-:W-:Y:S01]  /*2430*/  QGMMA.64x16x32.F32.E4M3.E4M3 R24, gdesc[UR8], R24, UP0 ;  /* 0x00200000081879f3 */ /* 0x000fe2000bf00818 */
[----:B------:R-:W-:Y:S01]  /*2440*/  UMOV UR17, UR9 ;  /* 0x0000000900117c82 */ /* 0x000fe20008000000 */
[----:B------:R-:W-:Y:S01]  /*2450*/  UMOV UR10, UR14 ;  /* 0x0000000e000a7c82 */ /* 0x000fe20008000000 */
[----:B------:R-:W-:Y:S01]  /*2460*/  UMOV UR11, UR15 ;  /* 0x0000000f000b7c82 */ /* 0x000fe20008000000 */
[----:B------:R-:W-:Y:S01]  /*2470*/  QGMMA.64x16x32.F32.E4M3.E4M3 R40, gdesc[UR16], R40, UP0 ;  /* 0x00200000102879f3 */ /* 0x000fe2000bf00828 */
[----:B------:R-:W-:Y:S02]  /*2480*/  UIADD3 UR14, UR26, 0x2, URZ ;  /* 0x000000021a0e7890 */ /* 0x000fe4000fffe03f */
[----:B------:R-:W-:Y:S01]  /*2490*/  UIADD3 UR18, UR26, 0x82, URZ ;  /* 0x000000821a127890 */ /* 0x000fe2000fffe03f */
[----:B------:R-:W-:Y:S01]  /*24a0*/  QGMMA.64x16x32.F32.E4M3.E4M3 R56, gdesc[UR8], R56, UP0 ;  /* 0x00200000083879f3 */ /* 0x000fe2000bf00838 */
[----:B------:R-:W-:-:S02]  /*24b0*/  UIADD3 UR10, UR26, 0x102, URZ ;  /* 0x000001021a0a7890 */ /* 0x000fc4000fffe03f */
[----:B------:R-:W-:Y:S01]  /*24c0*/  UIADD3 UR27, UR25, 0x402, URZ ;  /* 0x00000402191b7890 */ /* 0x000fe2000fffe03f */
[----:B------:R-:W-:Y:S01]  /*24d0*/  UMOV UR15, 0x40000040 ;  /* 0x40000040000f7882 */ /* 0x000fe20000000000 */
[----:B------:R-:W-:Y:S01]  /*24e0*/  UMOV UR16, UR12 ;  /* 0x0000000c00107c82 */ /* 0x000fe20008000000 */
[----:B------:R-:W-:Y:S01]  /*24f0*/  UMOV UR17, UR13 ;  /* 0x0000000d00117c82 */ /* 0x000fe20008000000 */
[----:B------:R-:W-:Y:S01]  /*2500*/  UMOV UR19, 0x40000040 ;  /* 0x4000004000137882 */ /* 0x000fe20000000000 */
[----:B------:R-:W-:Y:S01]  /*2510*/  UMOV UR8, UR12 ;  /* 0x0000000c00087c82 */ /* 0x000fe20008000000 */
[----:B------:R-:W-:Y:S01]  /*2520*/  UMOV UR9, UR13 ;  /* 0x0000000d00097c82 */ /* 0x000fe20008000000 */
[----:B------:R-:W-:Y:S01]  /*2530*/  UMOV UR11, 0x40000040 ;  /* 0x40000040000b7882 */ /* 0x000fe20000000000 */
[----:B------:R-:W-:-:S04]  /*2540*/  UIADD3 UR6, UR6, 0x4, URZ ;  /* 0x0000000406067890 */ /* 0x000fc8000fffe03f */
[----:B------:R-:W-:Y:S01]  /*2550*/  UISETP.NE.AND UP0, UPT, UR6, UR21, UPT ;  /* 0x000000150600728c */ /* 0x000fe2000bf05270 */
[----:B------:R-:W-:Y:S01]  /*2560*/  QGMMA.64x16x32.F32.E4M3.E4M3 R64, gdesc[UR12], R64 ;  /* 0x002000000c4079f3 */ /* 0x000fe20008700840 */
[----:B------:R-:W-:Y:S01]  /*2570*/  UIADD3 UR12, UR25, 0x4, URZ ;  /* 0x00000004190c7890 */ /* 0x000fe2000fffe03f */
[----:B------:R-:W-:Y:S02]  /*2580*/  UMOV UR13, 0x40000040 ;  /* 0x40000040000d7882 */ /* 0x000fe40000000000 */
        /* <DEDUP_REMOVED lines=37> */
[----:B------:R-:W-:Y:S02]  /*27e0*/  UIADD3 UR10, UR26, 0x6, URZ ;  /* 0x000000061a0a7890 */ /* 0x000fe4000fffe03f */
[----:B------:R-:W-:Y:S01]  /*27f0*/  UIADD3 UR25, UR25, 0x406, URZ ;  /* 0x0000040619197890 */ /* 0x000fe2000fffe03f */
[----:B------:R-:W-:Y:S01]  /*2800*/  UMOV UR9, 0x40000040 ;  /* 0x4000004000097882 */ /* 0x000fe20000000000 */
        /* <DEDUP_REMOVED lines=13> */
[----:B------:R-:W-:Y:S01]  /*28e0*/  UMOV UR13, UR17 ;  /* 0x00000011000d7c82 */ /* 0x000fe20008000000 */
[----:B------:R-:W-:Y:S01]  /*28f0*/  QGMMA.64x16x32.F32.E4M3.E4M3 R24, gdesc[UR16], R24 ;  /* 0x00200000101879f3 */ /* 0x000fe20008700818 */
[----:B------:R-:W-:Y:S01]  /*2900*/  UMOV UR8, UR16 ;  /* 0x0000001000087c82 */ /* 0x000fe20008000000 */
[----:B------:R-:W-:-:S02]  /*2910*/  UMOV UR9, UR17 ;  /* 0x0000001100097c82 */ /* 0x000fc40008000000 */
[----:B------:R-:W-:Y:S04]  /*2920*/  QGMMA.64x16x32.F32.E4M3.E4M3 R40, gdesc[UR12], R40 ;  /* 0x002000000c2879f3 */ /* 0x000fe80008700828 */
[----:B------:R-:W-:Y:S01]  /*2930*/  QGMMA.64x16x32.F32.E4M3.E4M3 R56, gdesc[UR8], R56, gsb0 ;  /* 0x00200000083879f3 */ /* 0x000fe20008000838 */
[----:B------:R-:W-:-:S06]  /*2940*/  USEL UR8, URZ, 0x1, UP0 ;  /* 0x000000013f087887 */ /* 0x000fcc0008000000 */
[----:B------:R-:W-:Y:S01]  /*2950*/  ISETP.NE.AND P0, PT, RZ, UR8, PT ;  /* 0x00000008ff007c0c */ /* 0x000fe2000bf05270 */
[----:B------:R-:W-:-:S12]  /*2960*/  WARPGROUP.DEPBAR.LE gsb0, 0x1 ;  /* 0x00008000000079c5 */ /* 0x000fd80000010100 */
[----:B------:R-:W-:Y:S05]  /*2970*/  @!P0 BRA `(.L_x_24) ;  /* 0x0000000000c88947 */ /* 0x000fea0003800000 */
[----:B------:R-:W-:Y:S02]  /*2980*/  WARPGROUP.DEPBAR.LE gsb0, 0x0 ;  /* 0x00008000000079c5 */ /* 0x000fe40000010000 */
[----:B------:R-:W-:-:S01]  /*2990*/  FADD R111, R64, R111 ;  /* 0x0000006f406f7221 */ /* 0x000fc20000000000 */
[----:B------:R-:W-:Y:S01]  /*29a0*/  FADD R110, R65, R110 ;  /* 0x0000006e416e7221 */ /* 0x000fe20000000000 */
        /* <DEDUP_REMOVED lines=46> */
[----:B------:R-:W-:-:S06]  /*2c90*/  UMOV UR6, URZ ;  /* 0x0000003f00067c82 */ /* 0x000fcc0008000000 */
.L_x_24:
[----:B------:R-:W-:Y:S05]  /*2ca0*/  @!P1 BRA `(.L_x_25) ;  /* 0x0000000000049947 */ /* 0x000fea0003800000 */
[----:B------:R-:W-:Y:S01]  /*2cb0*/  BPT.TRAP 0x1 ;  /* 0x000000040000795c */ /* 0x000fe20000300000 */
.L_x_25:
[----:B------:R-:W-:Y:S01]  /*2cc0*/  ULEA UR9, UR20, UR22, 0x3 ;  /* 0x0000001614097291 */ /* 0x000fe2000f8e183f */
[----:B------:R-:W-:-:S03]  /*2cd0*/  ISETP.GT.U32.AND P0, PT, R4, 0x1, PT ;  /* 0x000000010400780c */ /* 0x000fc60003f04070 */
[----:B------:R-:W-:-:S04]  /*2ce0*/  UIADD3 UR9, UR9, 0x38, URZ ;  /* 0x0000003809097890 */ /* 0x000fc8000fffe03f */
[----:B------:R-:W-:-:S09]  /*2cf0*/  UPRMT UR9, URZ, 0x654, UR9 ;  /* 0x000006543f097896 */ /* 0x000fd20008000009 */
[----:B------:R-:W-:Y:S01]  /*2d00*/  SYNCS.ARRIVE.TRANS64.RED.A1T0 RZ, [UR9], RZ ;  /* 0x000000ffffff79a7 */ /* 0x000fe20008100409 */
[----:B------:R-:W-:Y:S05]  /*2d10*/  @P0 BRA `(.L_x_26) ;  /* 0x0000000000040947 */ /* 0x000fea0003800000 */
[----:B------:R-:W-:Y:S01]  /*2d20*/  BPT.TRAP 0x1 ;  /* 0x000000040000795c */ /* 0x000fe20000300000 */
.L_x_26:
[----:B------:R-:W-:Y:S01]  /*2d30*/  UIADD3 UR24, UR24, 0x1, URZ ;  /* 0x0000000118187890 */ /* 0x000fe2000fffe03f */
[C---:B------:R-:W-:Y:S01]  /*2d40*/  ISETP.GT.AND P0, PT, R8.reuse, 0x1, PT ;  /* 0x000000010800780c */ /* 0x040fe20003f04270 */
[----:B------:R-:W-:Y:S01]  /*2d50*/  UIADD3 UR20, UR20, 0x1, URZ ;  /* 0x0000000114147890 */ /* 0x000fe2000fffe03f */
[----:B------:R-:W-:Y:S01]  /*2d60*/  VIADD R8, R8, 0xffffffff ;  /* 0xffffffff08087836 */ /* 0x000fe20000000000 */
[----:B------:R-:W-:Y:S02]  /*2d70*/  UISETP.NE.AND UP0, UPT, UR24, 0x7, UPT ;  /* 0x000000071800788c */ /* 0x000fe4000bf05270 */
[----:B------:R-:W-:Y:S02]  /*2d80*/  UISETP.NE.AND UP1, UPT, UR20, 0x7, UPT ;  /* 0x000000071400788c */ /* 0x000fe4000bf25270 */
[----:B------:R-:W-:Y:S02]  /*2d90*/  USEL UR9, URZ, 0x1, UP0 ;  /* 0x000000013f097887 */ /* 0x000fe40008000000 */
[----:B------:R-:W-:-:S02]  /*2da0*/  USEL UR24, UR24, URZ, UP0 ;  /* 0x0000003f18187287 */ /* 0x000fc40008000000 */
[----:B------:R-:W-:Y:S02]  /*2db0*/  USEL UR20, UR20, URZ, UP1 ;  /* 0x0000003f14147287 */ /* 0x000fe40008800000 */
[----:B------:R-:W-:Y:S01]  /*2dc0*/  LOP3.LUT R13, R13, UR9, RZ, 0x3c, !PT ;  /* 0x000000090d0d7c12 */ /* 0x000fe2000f8e3cff */
[----:B------:R-:W-:Y:S01]  /*2dd0*/  UMOV UR9, 0x1 ;  /* 0x0000000100097882 */ /* 0x000fe20000000000 */
[----:B------:R-:W-:Y:S08]  /*2de0*/  @P0 BRA `(.L_x_27) ;  /* 0xfffffff000d80947 */ /* 0x000ff0000383ffff */
.L_x_19:
[----:B------:R-:W-:Y:S01]  /*2df0*/  UISETP.NE.AND UP0, UPT, UR6, URZ, UPT ;  /* 0x0000003f0600728c */ /* 0x000fe2000bf05270 */
[----:B------:R-:W4:Y:S03]  /*2e00*/  LDC R8, c[0x0][0x28c] ;  /* 0x0000a300ff087b82 */ /* 0x000f260000000800 */
[----:B------:R-:W-:-:S06]  /*2e10*/  USEL UR6, URZ, 0x1, !UP0 ;  /* 0x000000013f067887 */ /* 0x000fcc000c000000 */
[----:B------:R-:W-:Y:S02]  /*2e20*/  ISETP.NE.AND P0, PT, RZ, UR6, PT ;  /* 0x00000006ff007c0c */ /* 0x000fe4000bf05270 */
[----:B----4-:R-:W-:-:S11]  /*2e30*/  ISETP.GE.AND P1, PT, R8, 0x1, PT ;  /* 0x000000010800780c */ /* 0x010fd60003f26270 */
[----:B------:R-:W-:Y:S05]  /*2e40*/  @!P0 BRA `(.L_x_28) ;  /* 0x0000000000c48947 */ /* 0x000fea0003800000 */
[----:B------:R-:W-:Y:S02]  /*2e50*/  WARPGROUP.DEPBAR.LE gsb0, 0x0 ;  /* 0x00008000000079c5 */ /* 0x000fe40000010000 */
[----:B------:R-:W-:Y:S01]  /*2e60*/  FADD R111, R64, R111 ;  /* 0x0000006f406f7221 */ /* 0x000fe20000000000 */
        /* <DEDUP_REMOVED lines=46> */
[----:B------:R-:W-:-:S07]  /*3150*/  FADD R16, R16, R31 ;  /* 0x0000001f10107221 */ /* 0x000fce0000000000 */
.L_x_28:
[----:B------:R-:W-:Y:S02]  /*3160*/  WARPGROUP.DEPBAR.LE gsb0, 0x0 ;  /* 0x00008000000079c5 */ /* 0x000fe40000010000 */
[----:B------:R-:W-:Y:S05]  /*3170*/  @!P1 BRA `(.L_x_29) ;  /* 0x0000000000489947 */ /* 0x000fea0003800000 */
[----:B------:R-:W-:-:S13]  /*3180*/  ISETP.NE.AND P0, PT, R112, 0x3, PT ;  /* 0x000000037000780c */ /* 0x000fda0003f05270 */
[----:B------:R-:W-:Y:S05]  /*3190*/  @!P0 BRA `(.L_x_30) ;  /* 0x0000000000048947 */ /* 0x000fea0003800000 */
[----:B------:R-:W-:Y:S01]  /*31a0*/  BPT.TRAP 0x1 ;  /* 0x000000040000795c */ /* 0x000fe20000300000 */
.L_x_30:
[----:B------:R-:W-:Y:S01]  /*31b0*/  UISETP.LT.AND UP0, UPT, UR7, 0x1, UPT ;  /* 0x000000010700788c */ /* 0x000fe2000bf01270 */
[----:B------:R-:W-:-:S03]  /*31c0*/  ISETP.GT.U32.AND P0, PT, R4, 0x1, PT ;  /* 0x000000010400780c */ /* 0x000fc60003f04070 */
[----:B------:R-:W-:-:S04]  /*31d0*/  USEL UR6, UR7, 0x1, UP0 ;  /* 0x0000000107067887 */ /* 0x000fc80008000000 */
[----:B------:R-:W-:-:S04]  /*31e0*/  UIADD3 UR6, UR5, UR7, -UR6 ;  /* 0x0000000705067290 */ /* 0x000fc8000fffe806 */
[----:B------:R-:W-:-:S04]  /*31f0*/  UIMAD.WIDE.U32 UR8, UR6, 0x24924925, URZ ;  /* 0x24924925060878a5 */ /* 0x000fc8000f8e003f */
[----:B------:R-:W-:-:S04]  /*3200*/  UIADD3 UR8, UR6, -UR9, URZ ;  /* 0x8000000906087290 */ /* 0x000fc8000fffe03f */
[----:B------:R-:W-:-:S04]  /*3210*/  ULEA.HI UR8, UR8, UR9, URZ, 0x1f ;  /* 0x0000000908087291 */ /* 0x000fc8000f8ff83f */
[----:B------:R-:W-:-:S04]  /*3220*/  USHF.R.U32.HI UR8, URZ, 0x2, UR8 ;  /* 0x000000023f087899 */ /* 0x000fc80008011608 */
[----:B------:R-:W-:-:S04]  /*3230*/  UIMAD UR8, UR8, -0x7, UR6 ;  /* 0xfffffff9080878a4 */ /* 0x000fc8000f8e0206 */
[----:B------:R-:W-:-:S04]  /*3240*/  ULEA UR8, UR8, UR22, 0x3 ;  /* 0x0000001608087291 */ /* 0x000fc8000f8e183f */
[----:B------:R-:W-:-:S04]  /*3250*/  UIADD3 UR8, UR8, 0x38, URZ ;  /* 0x0000003808087890 */ /* 0x000fc8000fffe03f */
[----:B------:R-:W-:-:S09]  /*3260*/  UPRMT UR8, URZ, 0x654, UR8 ;  /* 0x000006543f087896 */ /* 0x000fd20008000008 */
[----:B------:R-:W-:Y:S01]  /*3270*/  SYNCS.ARRIVE.TRANS64.RED.A1T0 RZ, [UR8], RZ ;  /* 0x000000ffffff79a7 */ /* 0x000fe20008100408 */
[----:B------:R-:W-:Y:S05]  /*3280*/  @P0 BRA `(.L_x_29) ;  /* 0x0000000000040947 */ /* 0x000fea0003800000 */
[----:B------:R-:W-:Y:S01]  /*3290*/  BPT.TRAP 0x1 ;  /* 0x000000040000795c */ /* 0x000fe20000300000 */
.L_x_29:
[----:B------:R-:W4:Y:S01]  /*32a0*/  LDC R14, c[0x0][0x288] ;  /* 0x0000a200ff0e7b82 */ /* 0x000f220000000800 */
[--C-:B------:R-:W-:Y:S01]  /*32b0*/  SHF.R.U32.HI R8, RZ, 0x2, R0.reuse ;  /* 0x00000002ff087819 */ /* 0x100fe20000011600 */
[----:B------:R-:W-:Y:S01]  /*32c0*/  UIADD3 UR6, UR7, UR5, URZ ;  /* 0x0000000507067290 */ /* 0x000fe2000fffe03f */
[----:B------:R-:W-:Y:S01]  /*32d0*/  SHF.R.U32.HI R13, RZ, 0x7, R0 ;  /* 0x00000007ff0d7819 */ /* 0x000fe20000011600 */
[----:B------:R-:W-:Y:S01]  /*32e0*/  IMAD R33, R10, 0x30, RZ ;  /* 0x000000300a217824 */ /* 0x000fe200078e02ff */
[----:B-1----:R-:W-:Y:S01]  /*32f0*/  LOP3.LUT R12, R0, 0x60, RZ, 0xc0, !PT ;  /* 0x00000060000c7812 */ /* 0x002fe200078ec0ff */
[----:B------:R-:W-:Y:S01]  /*3300*/  UISETP.GT.U32.AND UP0, UPT, UR6, 0x6, UPT ;  /* 0x000000060600788c */ /* 0x000fe2000bf04070 */
[----:B0-----:R-:W-:Y:S01]  /*3310*/  LOP3.LUT R9, R8, 0x7, RZ, 0xc0, !PT ;  /* 0x0000000708097812 */ /* 0x001fe200078ec0ff */
[----:B------:R-:W-:Y:S01]  /*3320*/  UIMAD.WIDE.U32 UR8, UR6, 0x24924925, URZ ;  /* 0x24924925060878a5 */ /* 0x000fe2000f8e003f */
[----:B------:R-:W-:Y:S01]  /*3330*/  LOP3.LUT R8, R13, 0x1, RZ, 0xc0, !PT ;  /* 0x000000010d087812 */ /* 0x000fe200078ec0ff */
[----:B------:R-:W-:Y:S01]  /*3340*/  IMAD R10, R11, 0xc0, RZ ;  /* 0x000000c00b0a7824 */ /* 0x000fe200078e02ff */
[----:B------:R-:W-:Y:S01]  /*3350*/  SHF.R.U32.HI R12, RZ, 0x1, R12 ;  /* 0x00000001ff0c7819 */ /* 0x000fe2000001160c */
[----:B------:R-:W-:Y:S01]  /*3360*/  IMAD.SHL.U32 R26, R0, 0x2, RZ ;  /* 0x00000002001a7824 */ /* 0x000fe200078e00ff */
[----:B------:R-:W-:Y:S01]  /*3370*/  ULDC UR12, c[0x0][0x284] ;  /* 0x0000a100000c7ab9 */ /* 0x000fe20000000800 */
[----:B------:R-:W-:Y:S01]  /*3380*/  IMAD.SHL.U32 R24, R8, 0x40, RZ ;  /* 0x0000004008187824 */ /* 0x000fe200078e00ff */
[----:B------:R-:W-:Y:S01]  /*3390*/  IADD3 R13, RZ, -R12, -R9 ;  /* 0x8000000cff0d7210 */ /* 0x000fe20007ffe809 */
[----:B------:R-:W-:Y:S01]  /*33a0*/  UISETP.LT.U32.AND UP0, UPT, UR7, 0x7, UP0 ;  /* 0x000000070700788c */ /* 0x000fe20008701070 */
[----:B------:R-:W-:Y:S01]  /*33b0*/  SHF.R.S32.HI R29, RZ, 0x1f, R101 ;  /* 0x0000001fff1d7819 */ /* 0x000fe20000011465 */
[----:B------:R-:W-:Y:S01]  /*33c0*/  UIADD3 UR5, UR6, -UR9, URZ ;  /* 0x8000000906057290 */ /* 0x000fe2000fffe03f */
[----:B------:R-:W-:Y:S01]  /*33d0*/  LOP3.LUT R9, R24, 0x40, R9, 0xe2, !PT ;  /* 0x0000004018097812 */ /* 0x000fe200078ee209 */
[----:B------:R-:W-:Y:S01]  /*33e0*/  IMAD R13, R8, -0x40, R13 ;  /* 0xffffffc0080d7824 */ /* 0x000fe200078e020d */
[----:B------:R-:W-:Y:S01]  /*33f0*/  UISETP.GE.U32.AND UP1, UPT, UR7, 0x7, UPT ;  /* 0x000000070700788c */ /* 0x000fe2000bf26070 */
[----:B------:R-:W-:Y:S01]  /*3400*/  LOP3.LUT R8, R0, 0x3, RZ, 0xc0, !PT ;  /* 0x0000000300087812 */ /* 0x000fe200078ec0ff */
[----:B------:R-:W-:Y:S01]  /*3410*/  USEL UR8, URZ, 0x1, !UP0 ;  /* 0x000000013f087887 */ /* 0x000fe2000c000000 */
[C---:B----4-:R-:W-:Y:S01]  /*3420*/  ISETP.GE.AND P0, PT, R33.reuse, R14, PT ;  /* 0x0000000e2100720c */ /* 0x050fe20003f06270 */
[----:B------:R-:W-:Y:S01]  /*3430*/  ULEA.HI UR5, UR5, UR9, URZ, 0x1f ;  /* 0x0000000905057291 */ /* 0x000fe2000f8ff83f */
[----:B------:R-:W-:Y:S01]  /*3440*/  LOP3.LUT R26, R33, 0x6, R26, 0xf8, !PT ;  /* 0x00000006211a7812 */ /* 0x000fe200078ef81a */
[----:B------:R-:W-:Y:S01]  /*3450*/  ULDC.64 UR10, c[0x0][0x5d0] ;  /* 0x00017400000a7ab9 */ /* 0x000fe20000000a00 */
[----:B------:R-:W-:Y:S01]  /*3460*/  ISETP.GE.OR P0, PT, R10, UR12, P0 ;  /* 0x0000000c0a007c0c */ /* 0x000fe20008706670 */
[----:B------:R-:W-:Y:S01]  /*3470*/  ULOP3.LUT UR4, UR4, UR8, URZ, 0x3c, !UPT ;  /* 0x0000000804047292 */ /* 0x000fe2000f8e3c3f */
[----:B------:R-:W-:Y:S01]  /*3480*/  LOP3.LUT R24, R9, R12, RZ, 0xfc, !PT ;  /* 0x0000000c09187212 */ /* 0x000fe200078efcff */
[----:B------:R-:W-:Y:S01]  /*3490*/  IMAD R12, R8, -0x2, R14 ;  /* 0xfffffffe080c7824 */ /* 0x000fe200078e020e */
[----:B------:R-:W-:Y:S01]  /*34a0*/  SHF.R.S32.HI R27, RZ, 0x1f, R26 ;  /* 0x0000001fff1b7819 */ /* 0x000fe2000001141a */
[----:B------:R-:W-:Y:S01]  /*34b0*/  IMAD R8, R29, UR10, RZ ;  /* 0x0000000a1d087c24 */ /* 0x000fe2000f8e02ff */
[----:B------:R-:W-:Y:S01]  /*34c0*/  USHF.R.U32.HI UR5, URZ, 0x2, UR5 ;  /* 0x000000023f057899 */ /* 0x000fe20008011605 */
[----:B------:R-:W-:Y:S01]  /*34d0*/  IMAD.MOV.U32 R25, RZ, RZ, RZ ;  /* 0x000000ffff197224 */ /* 0x000fe200078e00ff */
[----:B------:R-:W-:Y:S01]  /*34e0*/  IADD3 R38, -R10, UR12, R13 ;  /* 0x0000000c0a267c10 */ /* 0x000fe2000fffe10d */
[C---:B------:R-:W-:Y:S01]  /*34f0*/  IMAD R15, R101.reuse, UR11, R8 ;  /* 0x0000000b650f7c24 */ /* 0x040fe2000f8e0208 */
[----:B------:R-:W-:Y:S01]  /*3500*/  @UP1 ULOP3.LUT UR4, UR4, 0x1, UR5, 0x78, !UPT ;  /* 0x0000000104041892 */ /* 0x000fe2000f8e7805 */
[----:B------:R-:W-:Y:S01]  /*3510*/  IMAD.WIDE.U32 R8, R101, UR10, R26 ;  /* 0x0000000a65087c25 */ /* 0x000fe2000f8e001a */
[----:B------:R-:W-:-:S03]  /*3520*/  UIMAD UR5, UR5, -0x7, UR6 ;  /* 0xfffffff9050578a4 */ /* 0x000fc6000f8e0206 */
[----:B------:R-:W-:Y:S02]  /*3530*/  IMAD.IADD R9, R9, 0x1, R15 ;  /* 0x0000000109097824 */ /* 0x000fe400078e020f */
[----:B------:R-:W-:-:S04]  /*3540*/  IMAD.WIDE R24, R11, 0xc0, R24 ;  /* 0x000000c00b187825 */ /* 0x000fc800078e0218 */
[----:B------:R-:W-:Y:S02]  /*3550*/  IMAD.IADD R33, R12, 0x1, -R33 ;  /* 0x000000010c217824 */ /* 0x000fe400078e0a21 */
[----:B------:R-:W-:Y:S01]  /*3560*/  IMAD.MOV.U32 R32, RZ, RZ, -0x1 ;  /* 0xffffffffff207424 */ /* 0x000fe200078e00ff */
[----:B------:R-:W-:Y:S06]  /*3570*/  @P0 BRA `(.L_x_31) ;  /* 0x0000003400c40947 */ /* 0x000fec0003800000 */
[----:B------:R-:W0:Y:S01]  /*3580*/  LDC.64 R30, c[0x0][0x5c8] ;  /* 0x00017200ff1e7b82 */ /* 0x000e220000000a00 */
[----:B------:R-:W-:Y:S01]  /*3590*/  ULDC.64 UR8, c[0x0][0x5c0] ;  /* 0x0001700000087ab9 */ /* 0x000fe20000000a00 */
[----:B------:R-:W-:Y:S01]  /*35a0*/  BSSY B0, `(.L_x_31) ;  /* 0x000036e000007945 */ /* 0x000fe20003800000 */
[-C--:B0-----:R-:W-:Y:S01]  /*35b0*/  IMAD R10, R25, R30.reuse, RZ ;  /* 0x0000001e190a7224 */ /* 0x081fe200078e02ff */
[----:B------:R-:W-:Y:S01]  /*35c0*/  SHF.L.U64.HI R28, R30, 0x3, R31 ;  /* 0x000000031e1c7819 */ /* 0x000fe2000001021f */
[----:B------:R-:W-:-:S04]  /*35d0*/  IMAD.WIDE.U32 R8, R24, R30, R8 ;  /* 0x0000001e18087225 */ /* 0x000fc800078e0008 */
[----:B------:R-:W-:Y:S01]  /*35e0*/  IMAD R15, R24, R31, R10 ;  /* 0x0000001f180f7224 */ /* 0x000fe200078e020a */
[----:B------:R-:W-:Y:S01]  /*35f0*/  IADD3 R14, P3, R8, UR8, RZ ;  /* 0x00000008080e7c10 */ /* 0x000fe2000ff7e0ff */
[C---:B------:R-:W-:Y:S01]  /*3600*/  IMAD.SHL.U32 R13, R30.reuse, 0x8, RZ ;  /* 0x000000081e0d7824 */ /* 0x040fe200078e00ff */
[----:B------:R-:W-:Y:S01]  /*3610*/  LEA R11, P2, R30, R8, 0x7 ;  /* 0x000000081e0b7211 */ /* 0x000fe200078438ff */
[----:B------:R-:W-:-:S03]  /*3620*/  IMAD.IADD R35, R9, 0x1, R15 ;  /* 0x0000000109237824 */ /* 0x000fc600078e020f */
[----:B------:R-:W-:Y:S02]  /*3630*/  IADD3 R12, P1, P0, R8, UR8, R13 ;  /* 0x00000008080c7c10 */ /* 0x000fe4000f83e00d */
[----:B------:R-:W-:Y:S02]  /*3640*/  IADD3.X R15, R35, UR9, RZ, P3, !PT ;  /* 0x00000009230f7c10 */ /* 0x000fe40009ffe4ff */
[----:B---3-5:R-:W-:Y:S02]  /*3650*/  FSETP.NEU.AND P3, PT, R6, RZ, PT ;  /* 0x000000ff0600720b */ /* 0x028fe40003f6d000 */
[----:B------:R-:W-:Y:S02]  /*3660*/  LEA.HI.X R9, R30, R35, R31, 0x7, P2 ;  /* 0x000000231e097211 */ /* 0x000fe400010f3c1f */
[C---:B------:R-:W-:Y:S02]  /*3670*/  IADD3 R10, P2, R11.reuse, UR8, RZ ;  /* 0x000000080b0a7c10 */ /* 0x040fe4000ff5e0ff */
[----:B------:R-:W-:-:S02]  /*3680*/  IADD3 R8, P5, P6, R11, UR8, R13 ;  /* 0x000000080b087c10 */ /* 0x000fc4000febe00d */
[----:B------:R-:W-:Y:S02]  /*3690*/  IADD3.X R11, R9, UR9, RZ, P2, !PT ;  /* 0x00000009090b7c10 */ /* 0x000fe400097fe4ff */
[--C-:B------:R-:W-:Y:S02]  /*36a0*/  IADD3.X R13, R35, UR9, R28.reuse, P1, P0 ;  /* 0x00000009230d7c10 */ /* 0x100fe40008fe041c */
[----:B------:R-:W-:Y:S01]  /*36b0*/  IADD3.X R9, R9, UR9, R28, P5, P6 ;  /* 0x0000000909097c10 */ /* 0x000fe2000afec41c */
[----:B------:R-:W-:Y:S06]  /*36c0*/  @!P3 BRA `(.L_x_32) ;  /* 0x00000028005cb947 */ /* 0x000fec0003800000 */
[----:B------:R-:W-:Y:S01]  /*36d0*/  ULDC.64 UR8, c[0x0][0x5b8] ;  /* 0x00016e0000087ab9 */ /* 0x000fe20000000a00 */
[----:B------:R-:W-:Y:S01]  /*36e0*/  ISETP.GE.AND P3, PT, R38, 0x1, PT ;  /* 0x000000012600780c */ /* 0x000fe20003f66270 */
[----:B------:R-:W-:Y:S01]  /*36f0*/  IMAD R30, R29, UR8, RZ ;  /* 0x000000081d1e7c24 */ /* 0x000fe2000f8e02ff */
[----:B------:R-:W-:Y:S01]  /*3700*/  ULDC.64 UR10, c[0x0][0x5a8] ;  /* 0x00016a00000a7ab9 */ /* 0x000fe20000000a00 */
[----:B------:R-:W-:Y:S01]  /*3710*/  IMAD.WIDE.U32 R28, R101, UR8, R26 ;  /* 0x00000008651c7c25 */ /* 0x000fe2000f8e001a */
[----:B------:R-:W-:Y:S01]  /*3720*/  ISETP.LT.OR P1, PT, R33, 0x1, !P3 ;  /* 0x000000012100780c */ /* 0x000fe20005f21670 */
[----:B------:R-:W-:Y:S02]  /*3730*/  BSSY B1, `(.L_x_33) ;  /* 0x000000c000017945 */ /* 0x000fe40003800000 */
[--C-:B------:R-:W-:Y:S01]  /*3740*/  IMAD R101, R101, UR9, R30.reuse ;  /* 0x0000000965657c24 */ /* 0x100fe2000f8e021e */
[----:B------:R-:W-:Y:S01]  /*3750*/  ULDC.64 UR8, c[0x0][0x5b0] ;  /* 0x00016c0000087ab9 */ /* 0x000fe20000000a00 */
[----:B------:R-:W-:Y:S01]  /*3760*/  PRMT R30, RZ, 0x7610, R30 ;  /* 0x00007610ff1e7816 */ /* 0x000fe2000000001e */
[----:B------:R-:W-:-:S02]  /*3770*/  IMAD R31, R25, UR8, RZ ;  /* 0x00000008191f7c24 */ /* 0x000fc4000f8e02ff */
[----:B------:R-:W-:Y:S02]  /*3780*/  IMAD.IADD R29, R29, 0x1, R101 ;  /* 0x000000011d1d7824 */ /* 0x000fe400078e0265 */
[C---:B------:R-:W-:Y:S02]  /*3790*/  IMAD R31, R24.reuse, UR9, R31 ;  /* 0x00000009181f7c24 */ /* 0x040fe4000f8e021f */
[----:B------:R-:W-:-:S03]  /*37a0*/  IMAD.WIDE.U32 R26, R24, UR8, R28 ;  /* 0x00000008181a7c25 */ /* 0x000fc6000f8e001c */
[----:B------:R-:W-:-:S04]  /*37b0*/  IADD3 R26, P0, R26, UR10, RZ ;  /* 0x0000000a1a1a7c10 */ /* 0x000fc8000ff1e0ff */
[----:B------:R-:W-:Y:S01]  /*37c0*/  IADD3.X R27, R27, UR11, R31, P0, !PT ;  /* 0x0000000b1b1b7c10 */ /* 0x000fe200087fe41f */
[----:B------:R-:W-:Y:S08]  /*37d0*/  @P1 BRA `(.L_x_34) ;  /* 0x0000000000041947 */ /* 0x000ff00003800000 */
[----:B------:R0:W5:Y:S02]  /*37e0*/  LDG.E.U8 R30, desc[UR28][R26.64] ;  /* 0x0000001c1a1e7981 */ /* 0x000164000c1e1100 */
.L_x_34:
[----:B------:R-:W-:Y:S05]  /*37f0*/  BSYNC B1 ;  /* 0x0000000000017941 */ /* 0x000fea0003800000 */
.L_x_33:
[----:B-----5:R-:W-:Y:S01]  /*3800*/  LOP3.LUT R30, R30, 0xff, RZ, 0xc0, !PT ;  /* 0x000000ff1e1e7812 */ /* 0x020fe200078ec0ff */
[----:B------:R-:W-:Y:S01]  /*3810*/  BSSY B1, `(.L_x_35) ;  /* 0x000000b000017945 */ /* 0x000fe20003800000 */
[----:B------:R-:W-:Y:S02]  /*3820*/  ISETP.LT.OR P0, PT, R33, 0x2, !P3 ;  /* 0x000000022100780c */ /* 0x000fe40005f01670 */
[----:B------:R-:W-:-:S05]  /*3830*/  F2FP.F16.E4M3.UNPACK_B R30, R30 ;  /* 0x0000001eff1e723e */ /* 0x000fca00020006ff */
[----:B------:R-:W-:-:S05]  /*3840*/  HADD2.F32 R31, -RZ, R30.H0_H0 ;  /* 0x2000001eff1f7230 */ /* 0x000fca0000004100 */
[----:B------:R-:W-:-:S04]  /*3850*/  FMUL R30, R31, R6 ;  /* 0x000000061f1e7220 */ /* 0x000fc80000400000 */
[----:B--2---:R-:W-:-:S05]  /*3860*/  FFMA R30, R111, R5, R30 ;  /* 0x000000056f1e7223 */ /* 0x004fca000000001e */
[----:B------:R-:W-:Y:S02]  /*3870*/  F2FP.SATFINITE.E4M3.F32.PACK_AB_MERGE_C R31, RZ, R30, RZ ;  /* 0x0000001eff1f723e */ /* 0x000fe400048070ff */
[----:B------:R-:W-:-:S03]  /*3880*/  PRMT R30, RZ, 0x7610, R30 ;  /* 0x00007610ff1e7816 */ /* 0x000fc6000000001e */
[----:B------:R1:W-:Y:S01]  /*3890*/  @!P1 STG.E.U8 desc[UR28][R14.64], R31 ;  /* 0x0000001f0e009986 */ /* 0x0003e2000c10111c */
[----:B------:R-:W-:Y:S05]  /*38a0*/  @P0 BRA `(.L_x_36) ;  /* 0x0000000000040947 */ /* 0x000fea0003800000 */
[----:B------:R2:W5:Y:S02]  /*38b0*/  LDG.E.U8 R30, desc[UR28][R26.64+0x1] ;  /* 0x0000011c1a1e7981 */ /* 0x000564000c1e1100 */
.L_x_36:
[----:B------:R-:W-:Y:S05]  /*38c0*/  BSYNC B1 ;  /* 0x0000000000017941 */ /* 0x000fea0003800000 */
.L_x_35:
[----:B-----5:R-:W-:Y:S01]  /*38d0*/  LOP3.LUT R30, R30, 0xff, RZ, 0xc0, !PT ;  /* 0x000000ff1e1e7812 */ /* 0x020fe200078ec0ff */
[----:B------:R-:W-:Y:S01]  /*38e0*/  BSSY B1, `(.L_x_37) ;  /* 0x0000013000017945 */ /* 0x000fe20003800000 */
[----:B------:R-:W-:Y:S02]  /*38f0*/  IADD3 R37, P1, R24, 0x8, RZ ;  /* 0x0000000818257810 */ /* 0x000fe40007f3e0ff */
[----:B------:R-:W-:Y:S02]  /*3900*/  F2FP.F16.E4M3.UNPACK_B R30, R30 ;  /* 0x0000001eff1e723e */ /* 0x000fe400020006ff */
[----:B------:R-:W-:-:S03]  /*3910*/  ISETP.GE.AND P2, PT, R38, 0x9, PT ;  /* 0x000000092600780c */ /* 0x000fc60003f46270 */
[----:B-1----:R-:W-:Y:S01]  /*3920*/  HADD2.F32 R31, -RZ, R30.H0_H0 ;  /* 0x2000001eff1f7230 */ /* 0x002fe20000004100 */
[----:B------:R-:W-:Y:S01]  /*3930*/  ISETP.LT.OR P5, PT, R33, 0x1, !P2 ;  /* 0x000000012100780c */ /* 0x000fe200057a1670 */
[----:B------:R-:W-:-:S03]  /*3940*/  IMAD.X R30, RZ, RZ, R25, P1 ;  /* 0x000000ffff1e7224 */ /* 0x000fc600008e0619 */
[----:B------:R-:W-:Y:S01]  /*3950*/  FMUL R35, R31, R6 ;  /* 0x000000061f237220 */ /* 0x000fe20000400000 */
[----:B------:R-:W-:Y:S02]  /*3960*/  IMAD R34, R30, UR8, RZ ;  /* 0x000000081e227c24 */ /* 0x000fe4000f8e02ff */
[----:B------:R-:W-:-:S04]  /*3970*/  IMAD.WIDE.U32 R30, R37, UR8, R28 ;  /* 0x00000008251e7c25 */ /* 0x000fc8000f8e001c */
[----:B------:R-:W-:Y:S01]  /*3980*/  FFMA R35, R110, R5, R35 ;  /* 0x000000056e237223 */ /* 0x000fe20000000023 */
[----:B------:R-:W-:Y:S01]  /*3990*/  IMAD R37, R37, UR9, R34 ;  /* 0x0000000925257c24 */ /* 0x000fe2000f8e0222 */
[----:B------:R-:W-:-:S03]  /*39a0*/  IADD3 R30, P1, R30, UR10, RZ ;  /* 0x0000000a1e1e7c10 */ /* 0x000fc6000ff3e0ff */
[----:B------:R-:W-:Y:S02]  /*39b0*/  F2FP.SATFINITE.E4M3.F32.PACK_AB_MERGE_C R35, RZ, R35, RZ ;  /* 0x00000023ff23723e */ /* 0x000fe400048070ff */
[----:B------:R-:W-:Y:S02]  /*39c0*/  IADD3.X R31, R31, UR11, R37, P1, !PT ;  /* 0x0000000b1f1f7c10 */ /* 0x000fe40008ffe425 */
[----:B------:R-:W-:Y:S01]  /*39d0*/  PRMT R34, RZ, 0x7610, R34 ;  /* 0x00007610ff227816 */ /* 0x000fe20000000022 */
[----:B------:R1:W-:Y:S01]  /*39e0*/  @!P0 STG.E.U8 desc[UR28][R14.64+0x1], R35 ;  /* 0x000001230e008986 */ /* 0x0003e2000c10111c */
[----:B------:R-:W-:Y:S05]  /*39f0*/  @P5 BRA `(.L_x_38) ;  /* 0x0000000000045947 */ /* 0x000fea0003800000 */
[----:B------:R3:W5:Y:S02]  /*3a00*/  LDG.E.U8 R34, desc[UR28][R30.64] ;  /* 0x0000001c1e227981 */ /* 0x000764000c1e1100 */
.L_x_38:
[----:B------:R-:W-:Y:S05]  /*3a10*/  BSYNC B1 ;  /* 0x0000000000017941 */ /* 0x000fea0003800000 */
.L_x_37:
[----:B-----5:R-:W-:Y:S01]  /*3a20*/  LOP3.LUT R34, R34, 0xff, RZ, 0xc0, !PT ;  /* 0x000000ff22227812 */ /* 0x020fe200078ec0ff */
[----:B------:R-:W-:Y:S01]  /*3a30*/  BSSY B1, `(.L_x_39) ;  /* 0x000000b000017945 */ /* 0x000fe20003800000 */
[----:B------:R-:W-:Y:S02]  /*3a40*/  ISETP.LT.OR P0, PT, R33, 0x2, !P2 ;  /* 0x000000022100780c */ /* 0x000fe40005701670 */
[----:B------:R-:W-:-:S05]  /*3a50*/  F2FP.F16.E4M3.UNPACK_B R34, R34 ;  /* 0x00000022ff22723e */ /* 0x000fca00020006ff */
[----:B-1----:R-:W-:-:S05]  /*3a60*/  HADD2.F32 R35, -RZ, R34.H0_H0 ;  /* 0x20000022ff237230 */ /* 0x002fca0000004100 */
[----:B------:R-:W-:-:S04]  /*3a70*/  FMUL R34, R35, R6 ;  /* 0x0000000623227220 */ /* 0x000fc80000400000 */
[----:B------:R-:W-:-:S05]  /*3a80*/  FFMA R34, R109, R5, R34 ;  /* 0x000000056d227223 */ /* 0x000fca0000000022 */
[----:B------:R-:W-:Y:S02]  /*3a90*/  F2FP.SATFINITE.E4M3.F32.PACK_AB_MERGE_C R35, RZ, R34, RZ ;  /* 0x00000022ff23723e */ /* 0x000fe400048070ff */
[----:B------:R-:W-:-:S03]  /*3aa0*/  PRMT R34, RZ, 0x7610, R34 ;  /* 0x00007610ff227816 */ /* 0x000fc60000000022 */
[----:B------:R1:W-:Y:S01]  /*3ab0*/  @!P5 STG.E.U8 desc[UR28][R12.64], R35 ;  /* 0x000000230c00d986 */ /* 0x0003e2000c10111c */
[----:B------:R-:W-:Y:S05]  /*3ac0*/  @P0 BRA `(.L_x_40) ;  /* 0x0000000000040947 */ /* 0x000fea0003800000 */
[----:B------:R4:W5:Y:S02]  /*3ad0*/  LDG.E.U8 R34, desc[UR28][R30.64+0x1] ;  /* 0x0000011c1e227981 */ /* 0x000964000c1e1100 */
.L_x_40:
[----:B------:R-:W-:Y:S05]  /*3ae0*/  BSYNC B1 ;  /* 0x0000000000017941 */ /* 0x000fea0003800000 */
.L_x_39:
[----:B-----5:R-:W-:Y:S01]  /*3af0*/  LOP3.LUT R34, R34, 0xff, RZ, 0xc0, !PT ;  /* 0x000000ff22227812 */ /* 0x020fe200078ec0ff */
[----:B------:R-:W-:Y:S01]  /*3b00*/  BSSY B1, `(.L_x_41) ;  /* 0x000000b000017945 */ /* 0x000fe20003800000 */
[----:B------:R-:W-:Y:S02]  /*3b10*/  ISETP.LT.OR P1, PT, R33, 0x9, !P3 ;  /* 0x000000092100780c */ /* 0x000fe40005f21670 */
[----:B------:R-:W-:-:S05]  /*3b20*/  F2FP.F16.E4M3.UNPACK_B R34, R34 ;  /* 0x00000022ff22723e */ /* 0x000fca00020006ff */
[----:B-1----:R-:W-:Y:S01]  /*3b30*/  HADD2.F32 R35, -RZ, R34.H0_H0 ;  /* 0x20000022ff237230 */ /* 0x002fe20000004100 */
[----:B------:R-:W-:-:S04]  /*3b40*/  PRMT R34, RZ, 0x7610, R34 ;  /* 0x00007610ff227816 */ /* 0x000fc80000000022 */
[----:B------:R-:W-:-:S04]  /*3b50*/  FMUL R35, R35, R6 ;  /* 0x0000000623237220 */ /* 0x000fc80000400000 */
[----:B------:R-:W-:-:S05]  /*3b60*/  FFMA R35, R108, R5, R35 ;  /* 0x000000056c237223 */ /* 0x000fca0000000023 */
[----:B------:R-:W-:-:S05]  /*3b70*/  F2FP.SATFINITE.E4M3.F32.PACK_AB_MERGE_C R35, RZ, R35, RZ ;  /* 0x00000023ff23723e */ /* 0x000fca00048070ff */
[----:B------:R1:W-:Y:S01]  /*3b80*/  @!P0 STG.E.U8 desc[UR28][R12.64+0x1], R35 ;  /* 0x000001230c008986 */ /* 0x0003e2000c10111c */
[----:B------:R-:W-:Y:S05]  /*3b90*/  @P1 BRA `(.L_x_42) ;  /* 0x0000000000041947 */ /* 0x000fea0003800000 */
[----:B------:R0:W5:Y:S02]  /*3ba0*/  LDG.E.U8 R34, desc[UR28][R26.64+0x8] ;  /* 0x0000081c1a227981 */ /* 0x000164000c1e1100 */
.L_x_42:
[----:B------:R-:W-:Y:S05]  /*3bb0*/  BSYNC B1 ;  /* 0x0000000000017941 */ /* 0x000fea0003800000 */
.L_x_41:
        /* <DEDUP_REMOVED lines=12> */
.L_x_44:
[----:B------:R-:W-:Y:S05]  /*3c80*/  BSYNC B1 ;  /* 0x0000000000017941 */ /* 0x000fea0003800000 */
.L_x_43:
        /* <DEDUP_REMOVED lines=12> */
.L_x_46:
[----:B------:R-:W-:Y:S05]  /*3d50*/  BSYNC B1 ;  /* 0x0000000000017941 */ /* 0x000fea0003800000 */
.L_x_45:
        /* <DEDUP_REMOVED lines=12> */
.L_x_48:
[----:B------:R-:W-:Y:S05]  /*3e20*/  BSYNC B1 ;  /* 0x0000000000017941 */ /* 0x000fea0003800000 */
.L_x_47:
[----:B-----5:R-:W-:Y:S01]  /*3e30*/  LOP3.LUT R34, R34, 0xff, RZ, 0xc0, !PT ;  /* 0x000000ff22227812 */ /* 0x020fe200078ec0ff */
[----:B------:R-:W-:Y:S01]  /*3e40*/  BSSY B1, `(.L_x_49) ;  /* 0x0000013000017945 */ /* 0x000fe20003800000 */
[----:B------:R-:W-:Y:S02]  /*3e50*/  IADD3 R39, P0, R24, 0x80, RZ ;  /* 0x0000008018277810 */ /* 0x000fe40007f1e0ff */
[----:B------:R-:W-:Y:S02]  /*3e60*/  F2FP.F16.E4M3.UNPACK_B R34, R34 ;  /* 0x00000022ff22723e */ /* 0x000fe400020006ff */
[----:B------:R-:W-:-:S03]  /*3e70*/  ISETP.GE.AND P1, PT, R38, 0x81, PT ;  /* 0x000000812600780c */ /* 0x000fc60003f26270 */
[----:B-1----:R-:W-:Y:S02]  /*3e80*/  HADD2.F32 R35, -RZ, R34.H0_H0 ;  /* 0x20000022ff237230 */ /* 0x002fe40000004100 */
[----:B------:R-:W-:Y:S01]  /*3e90*/  IMAD.X R34, RZ, RZ, R25, P0 ;  /* 0x000000ffff227224 */ /* 0x000fe200000e0619 */
[----:B------:R-:W-:Y:S02]  /*3ea0*/  ISETP.LT.OR P0, PT, R33, 0x1, !P1 ;  /* 0x000000012100780c */ /* 0x000fe40004f01670 */
        /* <DEDUP_REMOVED lines=12> */
.L_x_50:
[----:B------:R-:W-:Y:S05]  /*3f70*/  BSYNC B1 ;  /* 0x0000000000017941 */ /* 0x000fea0003800000 */
.L_x_49:
        /* <DEDUP_REMOVED lines=12> */
.L_x_52:
[----:B------:R-:W-:Y:S05]  /*4040*/  BSYNC B1 ;  /* 0x0000000000017941 */ /* 0x000fea0003800000 */
.L_x_51:
[----:B-----5:R-:W-:Y:S01]  /*4050*/  LOP3.LUT R36, R36, 0xff, RZ, 0xc0, !PT ;  /* 0x000000ff24247812 */ /* 0x020fe200078ec0ff */
[----:B------:R-:W-:Y:S01]  /*4060*/  BSSY B1, `(.L_x_53) ;  /* 0x0000013000017945 */ /* 0x000fe20003800000 */
[----:B------:R-:W-:Y:S02]  /*4070*/  IADD3 R39, P0, R24, 0x88, RZ ;  /* 0x0000008818277810 */ /* 0x000fe40007f1e0ff */
[----:B------:R-:W-:-:S03]  /*4080*/  F2FP.F16.E4M3.UNPACK_B R36, R36 ;  /* 0x00000024ff24723e */ /* 0x000fc600020006ff */
[----:B------:R-:W-:Y:S01]  /*4090*/  IMAD.X R24, RZ, RZ, R25, P0 ;  /* 0x000000ffff187224 */ /* 0x000fe200000e0619 */
[----:B------:R-:W-:Y:S01]  /*40a0*/  ISETP.GE.AND P0, PT, R38, 0x89, PT ;  /* 0x000000892600780c */ /* 0x000fe20003f06270 */
[----:B-1----:R-:W-:Y:S02]  /*40b0*/  HADD2.F32 R37, -RZ, R36.H0_H0 ;  /* 0x20000024ff257230 */ /* 0x002fe40000004100 */
[----:B------:R-:W-:Y:S02]  /*40c0*/  IMAD R24, R24, UR8, RZ ;  /* 0x0000000818187c24 */ /* 0x000fe4000f8e02ff */
[----:B------:R-:W-:-:S04]  /*40d0*/  IMAD.WIDE.U32 R28, R39, UR8, R28 ;  /* 0x00000008271c7c25 */ /* 0x000fc8000f8e001c */
[----:B------:R-:W-:Y:S01]  /*40e0*/  FMUL R37, R37, R6 ;  /* 0x0000000625257220 */ /* 0x000fe20000400000 */
[----:B------:R-:W-:-:S03]  /*40f0*/  IMAD R39, R39, UR9, R24 ;  /* 0x0000000927277c24 */ /* 0x000fc6000f8e0218 */
[----:B------:R-:W-:Y:S01]  /*4100*/  FFMA R37, R102, R5, R37 ;  /* 0x0000000566257223 */ /* 0x000fe20000000025 */
[----:B------:R-:W-:Y:S02]  /*4110*/  IADD3 R24, P6, R28, UR10, RZ ;  /* 0x0000000a1c187c10 */ /* 0x000fe4000ffde0ff */
[----:B------:R-:W-:Y:S02]  /*4120*/  PRMT R28, RZ, 0x7610, R28 ;  /* 0x00007610ff1c7816 */ /* 0x000fe4000000001c */
[----:B------:R-:W-:Y:S02]  /*4130*/  F2FP.SATFINITE.E4M3.F32.PACK_AB_MERGE_C R37, RZ, R37, RZ ;  /* 0x00000025ff25723e */ /* 0x000fe400048070ff */
[----:B------:R-:W-:-:S03]  /*4140*/  IADD3.X R25, R29, UR11, R39, P6, !PT ;  /* 0x0000000b1d197c10 */ /* 0x000fc6000b7fe427 */
[----:B------:R1:W-:Y:S01]  /*4150*/  @!P5 STG.E.U8 desc[UR28][R10.64+0x1], R37 ;  /* 0x000001250a00d986 */ /* 0x0003e2000c10111c */
[----:B------:R-:W-:-:S13]  /*4160*/  ISETP.LT.OR P5, PT, R33, 0x1, !P0 ;  /* 0x000000012100780c */ /* 0x000fda00047a1670 */
[----:B-1----:R-:W-:Y:S05]  /*4170*/  @P5 BRA `(.L_x_54) ;  /* 0x0000000000045947 */ /* 0x002fea0003800000 */
[----:B------:R1:W5:Y:S02]  /*4180*/  LDG.E.U8 R28, desc[UR28][R24.64] ;  /* 0x0000001c181c7981 */ /* 0x000364000c1e1100 */
.L_x_54:
[----:B------:R-:W-:Y:S05]  /*4190*/  BSYNC B1 ;  /* 0x0000000000017941 */ /* 0x000fea0003800000 */
.L_x_53:
[----:B-----5:R-:W-:Y:S01]  /*41a0*/  LOP3.LUT R28, R28, 0xff, RZ, 0xc0, !PT ;  /* 0x000000ff1c1c7812 */ /* 0x020fe200078ec0ff */
[----:B------:R-:W-:Y:S01]  /*41b0*/  BSSY B1, `(.L_x_55) ;  /* 0x000000b000017945 */ /* 0x000fe20003800000 */
[----:B------:R-:W-:Y:S02]  /*41c0*/  ISETP.LT.OR P6, PT, R33, 0x2, !P0 ;  /* 0x000000022100780c */ /* 0x000fe400047c1670 */
[----:B------:R-:W-:-:S05]  /*41d0*/  F2FP.F16.E4M3.UNPACK_B R28, R28 ;  /* 0x0000001cff1c723e */ /* 0x000fca00020006ff */
[----:B------:R-:W-:-:S05]  /*41e0*/  HADD2.F32 R29, -RZ, R28.H0_H0 ;  /* 0x2000001cff1d7230 */ /* 0x000fca0000004100 */
[----:B------:R-:W-:-:S04]  /*41f0*/  FMUL R28, R29, R6 ;  /* 0x000000061d1c7220 */ /* 0x000fc80000400000 */
[----:B------:R-:W-:-:S05]  /*4200*/  FFMA R28, R99, R5, R28 ;  /* 0x00000005631c7223 */ /* 0x000fca000000001c */
[----:B------:R-:W-:Y:S02]  /*4210*/  F2FP.SATFINITE.E4M3.F32.PACK_AB_MERGE_C R29, RZ, R28, RZ ;  /* 0x0000001cff1d723e */ /* 0x000fe400048070ff */
[----:B------:R-:W-:-:S03]  /*4220*/  PRMT R28, RZ, 0x7610, R28 ;  /* 0x00007610ff1c7816 */ /* 0x000fc6000000001c */
[----:B------:R0:W-:Y:S01]  /*4230*/  @!P5 STG.E.U8 desc[UR28][R8.64], R29 ;  /* 0x0000001d0800d986 */ /* 0x0001e2000c10111c */
[----:B------:R-:W-:Y:S05]  /*4240*/  @P6 BRA `(.L_x_56) ;  /* 0x0000000000046947 */ /* 0x000fea0003800000 */
[----:B------:R0:W5:Y:S02]  /*4250*/  LDG.E.U8 R28, desc[UR28][R24.64+0x1] ;  /* 0x0000011c181c7981 */ /* 0x000164000c1e1100 */
.L_x_56:
[----:B------:R-:W-:Y:S05]  /*4260*/  BSYNC B1 ;  /* 0x0000000000017941 */ /* 0x000fea0003800000 */
.L_x_55:
[----:B-----5:R-:W-:Y:S01]  /*4270*/  LOP3.LUT R28, R28, 0xff, RZ, 0xc0, !PT ;  /* 0x000000ff1c1c7812 */ /* 0x020fe200078ec0ff */
[----:B------:R-:W-:Y:S01]  /*4280*/  BSSY B1, `(.L_x_57) ;  /* 0x000000b000017945 */ /* 0x000fe20003800000 */
[----:B------:R-:W-:Y:S02]  /*4290*/  ISETP.LT.OR P5, PT, R33, 0x9, !P1 ;  /* 0x000000092100780c */ /* 0x000fe40004fa1670 */
[----:B------:R-:W-:-:S05]  /*42a0*/  F2FP.F16.E4M3.UNPACK_B R28, R28 ;  /* 0x0000001cff1c723e */ /* 0x000fca00020006ff */
[----:B0-----:R-:W-:Y:S01]  /*42b0*/  HADD2.F32 R29, -RZ, R28.H0_H0 ;  /* 0x2000001cff1d7230 */ /* 0x001fe20000004100 */
[----:B------:R-:W-:-:S04]  /*42c0*/  PRMT R28, RZ, 0x7610, R28 ;  /* 0x00007610ff1c7816 */ /* 0x000fc8000000001c */
[----:B------:R-:W-:-:S04]  /*42d0*/  FMUL R29, R29, R6 ;  /* 0x000000061d1d7220 */ /* 0x000fc80000400000 */
[----:B------:R-:W-:-:S05]  /*42e0*/  FFMA R29, R100, R5, R29 ;  /* 0x00000005641d7223 */ /* 0x000fca000000001d */
[----:B------:R-:W-:-:S05]  /*42f0*/  F2FP.SATFINITE.E4M3.F32.PACK_AB_MERGE_C R29, RZ, R29, RZ ;  /* 0x0000001dff1d723e */ /* 0x000fca00048070ff */
[----:B------:R0:W-:Y:S01]  /*4300*/  @!P6 STG.E.U8 desc[UR28][R8.64+0x1], R29 ;  /* 0x0000011d0800e986 */ /* 0x0001e2000c10111c */
[----:B------:R-:W-:Y:S05]  /*4310*/  @P5 BRA `(.L_x_58) ;  /* 0x0000000000045947 */ /* 0x000fea0003800000 */
[----:B------:R0:W5:Y:S02]  /*4320*/  LDG.E.U8 R28, desc[UR28][R34.64+0x8] ;  /* 0x0000081c221c7981 */ /* 0x000164000c1e1100 */
.L_x_58:
[----:B------:R-:W-:Y:S05]  /*4330*/  BSYNC B1 ;  /* 0x0000000000017941 */ /* 0x000fea0003800000 */
.L_x_57:
[----:B-----5:R-:W-:Y:S01]  /*4340*/  LOP3.LUT R28, R28, 0xff, RZ, 0xc0, !PT ;  /* 0x000000ff1c1c7812 */ /* 0x020fe200078ec0ff */
[----:B------:R-:W-:Y:S01]  /*4350*/  BSSY B1, `(.L_x_59) ;  /* 0x000000b000017945 */ /* 0x000fe20003800000 */
[----:B------:R-:W-:Y:S02]  /*4360*/  ISETP.LT.OR P6, PT, R33, 0xa, !P1 ;  /* 0x0000000a2100780c */ /* 0x000fe40004fc1670 */
[----:B------:R-:W-:-:S05]  /*4370*/  F2FP.F16.E4M3.UNPACK_B R28, R28 ;  /* 0x0000001cff1c723e */ /* 0x000fca00020006ff */
[----:B0-----:R-:W-:-:S05]  /*4380*/  HADD2.F32 R29, -RZ, R28.H0_H0 ;  /* 0x2000001cff1d7230 */ /* 0x001fca0000004100 */
[----:B------:R-:W-:-:S04]  /*4390*/  FMUL R28, R29, R6 ;  /* 0x000000061d1c7220 */ /* 0x000fc80000400000 */
[----:B------:R-:W-:-:S05]  /*43a0*/  FFMA R28, R97, R5, R28 ;  /* 0x00000005611c7223 */ /* 0x000fca000000001c */
[----:B------:R-:W-:Y:S02]  /*43b0*/  F2FP.SATFINITE.E4M3.F32.PACK_AB_MERGE_C R29, RZ, R28, RZ ;  /* 0x0000001cff1d723e */ /* 0x000fe400048070ff */
[----:B------:R-:W-:-:S03]  /*43c0*/  PRMT R28, RZ, 0x7610, R28 ;  /* 0x00007610ff1c7816 */ /* 0x000fc6000000001c */
[----:B------:R0:W-:Y:S01]  /*43d0*/  @!P5 STG.E.U8 desc[UR28][R10.64+0x8], R29 ;  /* 0x0000081d0a00d986 */ /* 0x0001e2000c10111c */
[----:B------:R-:W-:Y:S05]  /*43e0*/  @P6 BRA `(.L_x_60) ;  /* 0x0000000000046947 */ /* 0x000fea0003800000 */
[----:B------:R0:W5:Y:S02]  /*43f0*/  LDG.E.U8 R28, desc[UR28][R34.64+0x9] ;  /* 0x0000091c221c7981 */ /* 0x000164000c1e1100 */
.L_x_60:
[----:B------:R-:W-:Y:S05]  /*4400*/  BSYNC B1 ;  /* 0x0000000000017941 */ /* 0x000fea0003800000 */
.L_x_59:
        /* <DEDUP_REMOVED lines=12> */
.L_x_62:
[----:B------:R-:W-:Y:S05]  /*44d0*/  BSYNC B1 ;  /* 0x0000000000017941 */ /* 0x000fea0003800000 */
.L_x_61:
        /* <DEDUP_REMOVED lines=12> */
.L_x_64:
[----:B------:R-:W-:Y:S05]  /*45a0*/  BSYNC B1 ;  /* 0x0000000000017941 */ /* 0x000fea0003800000 */
.L_x_63:
        /* <DEDUP_REMOVED lines=12> */
.L_x_66:
[----:B------:R-:W-:Y:S05]  /*4670*/  BSYNC B1 ;  /* 0x0000000000017941 */ /* 0x000fea0003800000 */
.L_x_65:
        /* <DEDUP_REMOVED lines=12> */
.L_x_68:
[----:B------:R-:W-:Y:S05]  /*4740*/  BSYNC B1 ;  /* 0x0000000000017941 */ /* 0x000fea0003800000 */
.L_x_67:
        /* <DEDUP_REMOVED lines=12> */
.L_x_70:
[----:B------:R-:W-:Y:S05]  /*4810*/  BSYNC B1 ;  /* 0x0000000000017941 */ /* 0x000fea0003800000 */
.L_x_69:
        /* <DEDUP_REMOVED lines=12> */
.L_x_72:
[----:B------:R-:W-:Y:S05]  /*48e0*/  BSYNC B1 ;  /* 0x0000000000017941 */ /* 0x000fea0003800000 */
.L_x_71:
        /* <DEDUP_REMOVED lines=12> */
.L_x_74:
[----:B------:R-:W-:Y:S05]  /*49b0*/  BSYNC B1 ;  /* 0x0000000000017941 */ /* 0x000fea0003800000 */
.L_x_73:
        /* <DEDUP_REMOVED lines=12> */
.L_x_76:
[----:B------:R-:W-:Y:S05]  /*4a80*/  BSYNC B1 ;  /* 0x0000000000017941 */ /* 0x000fea0003800000 */
.L_x_75:
        /* <DEDUP_REMOVED lines=12> */
.L_x_78:
[----:B------:R-:W-:Y:S05]  /*4b50*/  BSYNC B1 ;  /* 0x0000000000017941 */ /* 0x000fea0003800000 */
.L_x_77:
        /* <DEDUP_REMOVED lines=12> */
.L_x_80:
[----:B------:R-:W-:Y:S05]  /*4c20*/  BSYNC B1 ;  /* 0x0000000000017941 */ /* 0x000fea0003800000 */
.L_x_79:
        /* <DEDUP_REMOVED lines=12> */
.L_x_82:
[----:B------:R-:W-:Y:S05]  /*4cf0*/  BSYNC B1 ;  /* 0x0000000000017941 */ /* 0x000fea0003800000 */
.L_x_81:
        /* <DEDUP_REMOVED lines=12> */
.L_x_84:
[----:B------:R-:W-:Y:S05]  /*4dc0*/  BSYNC B1 ;  /* 0x0000000000017941 */ /* 0x000fea0003800000 */
.L_x_83:
        /* <DEDUP_REMOVED lines=12> */
.L_x_86:
[----:B------:R-:W-:Y:S05]  /*4e90*/  BSYNC B1 ;  /* 0x0000000000017941 */ /* 0x000fea0003800000 */
.L_x_85:
        /* <DEDUP_REMOVED lines=12> */
.L_x_88:
[----:B------:R-:W-:Y:S05]  /*4f60*/  BSYNC B1 ;  /* 0x0000000000017941 */ /* 0x000fea0003800000 */
.L_x_87:
        /* <DEDUP_REMOVED lines=12> */
.L_x_90:
[----:B------:R-:W-:Y:S05]  /*5030*/  BSYNC B1 ;  /* 0x0000000000017941 */ /* 0x000fea0003800000 */
.L_x_89:
        /* <DEDUP_REMOVED lines=12> */
.L_x_92:
[----:B------:R-:W-:Y:S05]  /*5100*/  BSYNC B1 ;  /* 0x0000000000017941 */ /* 0x000fea0003800000 */
.L_x_91:
        /* <DEDUP_REMOVED lines=12> */
.L_x_94:
[----:B------:R-:W-:Y:S05]  /*51d0*/  BSYNC B1 ;  /* 0x0000000000017941 */ /* 0x000fea0003800000 */
.L_x_93:
        /* <DEDUP_REMOVED lines=12> */
.L_x_96:
[----:B------:R-:W-:Y:S05]  /*52a0*/  BSYNC B1 ;  /* 0x0000000000017941 */ /* 0x000fea0003800000 */
.L_x_95:
        /* <DEDUP_REMOVED lines=12> */
.L_x_98:
[----:B------:R-:W-:Y:S05]  /*5370*/  BSYNC B1 ;  /* 0x0000000000017941 */ /* 0x000fea0003800000 */
.L_x_97:
        /* <DEDUP_REMOVED lines=12> */
.L_x_100:
[----:B------:R-:W-:Y:S05]  /*5440*/  BSYNC B1 ;  /* 0x0000000000017941 */ /* 0x000fea0003800000 */
.L_x_99:
        /* <DEDUP_REMOVED lines=12> */
.L_x_102:
[----:B------:R-:W-:Y:S05]  /*5510*/  BSYNC B1 ;  /* 0x0000000000017941 */ /* 0x000fea0003800000 */
.L_x_101:
        /* <DEDUP_REMOVED lines=12> */
.L_x_104:
[----:B------:R-:W-:Y:S05]  /*55e0*/  BSYNC B1 ;  /* 0x0000000000017941 */ /* 0x000fea0003800000 */
.L_x_103:
        /* <DEDUP_REMOVED lines=12> */
.L_x_106:
[----:B------:R-:W-:Y:S05]  /*56b0*/  BSYNC B1 ;  /* 0x0000000000017941 */ /* 0x000fea0003800000 */
.L_x_105:
        /* <DEDUP_REMOVED lines=12> */
.L_x_108:
[----:B------:R-:W-:Y:S05]  /*5780*/  BSYNC B1 ;  /* 0x0000000000017941 */ /* 0x000fea0003800000 */
.L_x_107:
[----:B-----5:R-:W-:Y:S01]  /*5790*/  LOP3.LUT R28, R28, 0xff, RZ, 0xc0, !PT ;  /* 0x000000ff1c1c7812 */ /* 0x020fe200078ec0ff */
[----:B------:R-:W-:Y:S01]  /*57a0*/  BSSY B1, `(.L_x_109) ;  /* 0x000000b000017945 */ /* 0x000fe20003800000 */
[----:B------:R-:W-:Y:S02]  /*57b0*/  ISETP.LT.OR P5, PT, R33, 0x29, !P2 ;  /* 0x000000292100780c */ /* 0x000fe400057a1670 */
[----:B------:R-:W-:Y:S02]  /*57c0*/  F2FP.F16.E4M3.UNPACK_B R28, R28 ;  /* 0x0000001cff1c723e */ /* 0x000fe400020006ff */
[----:B0-2---:R-:W-:-:S03]  /*57d0*/  PRMT R26, RZ, 0x7610, R26 ;  /* 0x00007610ff1a7816 */ /* 0x005fc6000000001a */
[----:B------:R-:W-:-:S05]  /*57e0*/  HADD2.F32 R27, -RZ, R28.H0_H0 ;  /* 0x2000001cff1b7230 */ /* 0x000fca0000004100 */
[----:B------:R-:W-:-:S04]  /*57f0*/  FMUL R27, R27, R6 ;  /* 0x000000061b1b7220 */ /* 0x000fc80000400000 */
[----:B------:R-:W-:-:S05]  /*5800*/  FFMA R27, R74, R5, R27 ;  /* 0x000000054a1b7223 */ /* 0x000fca000000001b */
[----:B------:R-:W-:-:S05]  /*5810*/  F2FP.SATFINITE.E4M3.F32.PACK_AB_MERGE_C R27, RZ, R27, RZ ;  /* 0x0000001bff1b723e */ /* 0x000fca00048070ff */
[----:B------:R0:W-:Y:S01]  /*5820*/  @!P3 STG.E.U8 desc[UR28][R14.64+0x29], R27 ;  /* 0x0000291b0e00b986 */ /* 0x0001e2000c10111c */
[----:B------:R-:W-:Y:S05]  /*5830*/  @P5 BRA `(.L_x_110) ;  /* 0x0000000000045947 */ /* 0x000fea0003800000 */
[----:B------:R2:W5:Y:S02]  /*5840*/  LDG.E.U8 R26, desc[UR28][R30.64+0x28] ;  /* 0x0000281c1e1a7981 */ /* 0x000564000c1e1100 */
.L_x_110:
[----:B------:R-:W-:Y:S05]  /*5850*/  BSYNC B1 ;  /* 0x0000000000017941 */ /* 0x000fea0003800000 */
.L_x_109:
        /* <DEDUP_REMOVED lines=12> */
.L_x_112:
[----:B------:R-:W-:Y:S05]  /*5920*/  BSYNC B1 ;  /* 0x0000000000017941 */ /* 0x000fea0003800000 */
.L_x_111:
        /* <DEDUP_REMOVED lines=12> */
.L_x_114:
[----:B------:R-:W-:Y:S05]  /*59f0*/  BSYNC B1 ;  /* 0x0000000000017941 */ /* 0x000fea0003800000 */
.L_x_113:
        /* <DEDUP_REMOVED lines=12> */
.L_x_116:
[----:B------:R-:W-:Y:S05]  /*5ac0*/  BSYNC B1 ;  /* 0x0000000000017941 */ /* 0x000fea0003800000 */
.L_x_115:
        /* <DEDUP_REMOVED lines=12> */
.L_x_118:
[----:B------:R-:W-:Y:S05]  /*5b90*/  BSYNC B1 ;  /* 0x0000000000017941 */ /* 0x000fea0003800000 */
.L_x_117:
        /* <DEDUP_REMOVED lines=12> */
.L_x_120:
[----:B------:R-:W-:Y:S05]  /*5c60*/  BSYNC B1 ;  /* 0x0000000000017941 */ /* 0x000fea0003800000 */
.L_x_119:
        /* <DEDUP_REMOVED lines=12> */
.L_x_122:
[----:B------:R-:W-:Y:S05]  /*5d30*/  BSYNC B1 ;  /* 0x0000000000017941 */ /* 0x000fea0003800000 */
.L_x_121:
        /* <DEDUP_REMOVED lines=12> */
.L_x_124:
[----:B------:R-:W-:Y:S05]  /*5e00*/  BSYNC B1 ;  /* 0x0000000000017941 */ /* 0x000fea0003800000 */
.L_x_123:
        /* <DEDUP_REMOVED lines=12> */
.L_x_126:
[----:B------:R-:W-:Y:S05]  /*5ed0*/  BSYNC B1 ;  /* 0x0000000000017941 */ /* 0x000fea0003800000 */
.L_x_125:
[----:B-----5:R-:W-:Y:S01]  /*5ee0*/  LOP3.LUT R12, R12, 0xff, RZ, 0xc0, !PT ;  /* 0x000000ff0c0c7812 */ /* 0x020fe200078ec0ff */
[----:B------:R-:W-:Y:S01]  /*5ef0*/  BSSY B1, `(.L_x_127) ;  /* 0x000000b000017945 */ /* 0x000fe20003800000 */
[----:B------:R-:W-:Y:S02]  /*5f00*/  ISETP.LT.OR P0, PT, R33, 0x2a, !P0 ;  /* 0x0000002a2100780c */ /* 0x000fe40004701670 */
[----:B------:R-:W-:-:S05]  /*5f10*/  F2FP.F16.E4M3.UNPACK_B R12, R12 ;  /* 0x0000000cff0c723e */ /* 0x000fca00020006ff */
[----:B0-----:R-:W-:-:S05]  /*5f20*/  HADD2.F32 R11, -RZ, R12.H0_H0 ;  /* 0x2000000cff0b7230 */ /* 0x001fca0000004100 */
[----:B------:R-:W-:-:S04]  /*5f30*/  FMUL R10, R11, R6 ;  /* 0x000000060b0a7220 */ /* 0x000fc80000400000 */
[----:B------:R-:W-:Y:S01]  /*5f40*/  FFMA R10, R7, R5, R10 ;  /* 0x00000005070a7223 */ /* 0x000fe2000000000a */
[----:B------:R-:W-:-:S04]  /*5f50*/  PRMT R7, RZ, 0x7610, R7 ;  /* 0x00007610ff077816 */ /* 0x000fc80000000007 */
[----:B------:R-:W-:-:S05]  /*5f60*/  F2FP.SATFINITE.E4M3.F32.PACK_AB_MERGE_C R11, RZ, R10, RZ ;  /* 0x0000000aff0b723e */ /* 0x000fca00048070ff */
[----:B------:R0:W-:Y:S01]  /*5f70*/  @!P2 STG.E.U8 desc[UR28][R8.64+0x28], R11 ;  /* 0x0000280b0800a986 */ /* 0x0001e2000c10111c */
[----:B------:R-:W-:Y:S05]  /*5f80*/  @P0 BRA `(.L_x_128) ;  /* 0x0000000000040947 */ /* 0x000fea0003800000 */
[----:B------:R0:W5:Y:S02]  /*5f90*/  LDG.E.U8 R7, desc[UR28][R24.64+0x29] ;  /* 0x0000291c18077981 */ /* 0x000164000c1e1100 */
.L_x_128:
[----:B------:R-:W-:Y:S05]  /*5fa0*/  BSYNC B1 ;  /* 0x0000000000017941 */ /* 0x000fea0003800000 */
.L_x_127:
[----:B------:R-:W-:Y:S05]  /*5fb0*/  @P0 BRA `(.L_x_129) ;  /* 0x0000000c00300947 */ /* 0x000fea0003800000 */
[----:B-----5:R-:W-:-:S04]  /*5fc0*/  LOP3.LUT R7, R7, 0xff, RZ, 0xc0, !PT ;  /* 0x000000ff07077812 */ /* 0x020fc800078ec0ff */
[----:B------:R-:W-:-:S05]  /*5fd0*/  F2FP.F16.E4M3.UNPACK_B R7, R7 ;  /* 0x00000007ff07723e */ /* 0x000fca00020006ff */
[----:B------:R-:W-:-:S05]  /*5fe0*/  HADD2.F32 R7, -RZ, R7.H0_H0 ;  /* 0x20000007ff077230 */ /* 0x000fca0000004100 */
[----:B------:R-:W-:-:S04]  /*5ff0*/  FMUL R7, R7, R6 ;  /* 0x0000000607077220 */ /* 0x000fc80000400000 */
[----:B------:R-:W-:-:S05]  /*6000*/  FFMA R7, R16, R5, R7 ;  /* 0x0000000510077223 */ /* 0x000fca0000000007 */
[----:B------:R-:W-:-:S05]  /*6010*/  F2FP.SATFINITE.E4M3.F32.PACK_AB_MERGE_C R7, RZ, R7, RZ ;  /* 0x00000007ff07723e */ /* 0x000fca00048070ff */
[----:B------:R0:W-:Y:S01]  /*6020*/  STG.E.U8 desc[UR28][R8.64+0x29], R7 ;  /* 0x0000290708007986 */ /* 0x0001e2000c10111c */
[----:B------:R-:W-:Y:S05]  /*6030*/  BRA `(.L_x_129) ;  /* 0x0000000c00107947 */ /* 0x000fea0003800000 */
.L_x_32:
[----:B------:R-:W-:Y:S01]  /*6040*/  ISETP.GE.AND P3, PT, R38, 0x1, PT ;  /* 0x000000012600780c */ /* 0x000fe20003f66270 */
[-C--:B--2---:R-:W-:Y:S01]  /*6050*/  FMUL R111, R111, R5.reuse ;  /* 0x000000056f6f7220 */ /* 0x084fe20000400000 */
[-C--:B------:R-:W-:Y:S01]  /*6060*/  FMUL R110, R110, R5.reuse ;  /* 0x000000056e6e7220 */ /* 0x080fe20000400000 */
[----:B------:R-:W-:Y:S01]  /*6070*/  ISETP.GE.AND P2, PT, R38, 0x9, PT ;  /* 0x000000092600780c */ /* 0x000fe20003f46270 */
[-C--:B------:R-:W-:Y:S01]  /*6080*/  FMUL R109, R109, R5.reuse ;  /* 0x000000056d6d7220 */ /* 0x080fe20000400000 */
[C---:B------:R-:W-:Y:S01]  /*6090*/  ISETP.LT.OR P0, PT, R33.reuse, 0x1, !P3 ;  /* 0x000000012100780c */ /* 0x040fe20005f01670 */
[-C--:B------:R-:W-:Y:S01]  /*60a0*/  FMUL R108, R108, R5.reuse ;  /* 0x000000056c6c7220 */ /* 0x080fe20000400000 */
[----:B------:R-:W-:Y:S01]  /*60b0*/  ISETP.LT.OR P6, PT, R33, 0x2, !P3 ;  /* 0x000000022100780c */ /* 0x000fe20005fc1670 */
[----:B------:R-:W-:Y:S01]  /*60c0*/  FMUL R107, R107, R5 ;  /* 0x000000056b6b7220 */ /* 0x000fe20000400000 */
[----:B------:R-:W-:Y:S01]  /*60d0*/  F2FP.SATFINITE.E4M3.F32.PACK_AB_MERGE_C R111, RZ, R111, RZ ;  /* 0x0000006fff6f723e */ /* 0x000fe200048070ff */
[-C--:B------:R-:W-:Y:S01]  /*60e0*/  FMUL R106, R106, R5.reuse ;  /* 0x000000056a6a7220 */ /* 0x080fe20000400000 */
[----:B------:R-:W-:Y:S01]  /*60f0*/  F2FP.SATFINITE.E4M3.F32.PACK_AB_MERGE_C R25, RZ, R110, RZ ;  /* 0x0000006eff19723e */ /* 0x000fe200048070ff */
[-C--:B------:R-:W-:Y:S01]  /*6100*/  FMUL R105, R105, R5.reuse ;  /* 0x0000000569697220 */ /* 0x080fe20000400000 */
[C---:B------:R-:W-:Y:S01]  /*6110*/  ISETP.LT.OR P1, PT, R33.reuse, 0x2, !P2 ;  /* 0x000000022100780c */ /* 0x040fe20005721670 */
[-C--:B------:R-:W-:Y:S01]  /*6120*/  FMUL R104, R104, R5.reuse ;  /* 0x0000000568687220 */ /* 0x080fe20000400000 */
[----:B------:R-:W-:Y:S01]  /*6130*/  ISETP.LT.OR P5, PT, R33, 0x9, !P3 ;  /* 0x000000092100780c */ /* 0x000fe20005fa1670 */
[----:B------:R-:W-:Y:S01]  /*6140*/  FMUL R103, R103, R5 ;  /* 0x0000000567677220 */ /* 0x000fe20000400000 */
[----:B------:R-:W-:Y:S01]  /*6150*/  F2FP.SATFINITE.E4M3.F32.PACK_AB_MERGE_C R109, RZ, R109, RZ ;  /* 0x0000006dff6d723e */ /* 0x000fe200048070ff */
[----:B------:R-:W-:Y:S01]  /*6160*/  @!P0 STG.E.U8 desc[UR28][R14.64], R111 ;  /* 0x0000006f0e008986 */ /* 0x000fe2000c10111c */
[C---:B------:R-:W-:Y:S01]  /*6170*/  ISETP.LT.OR P0, PT, R33.reuse, 0x1, !P2 ;  /* 0x000000012100780c */ /* 0x040fe20005701670 */
[-C--:B------:R-:W-:Y:S01]  /*6180*/  FMUL R102, R102, R5.reuse ;  /* 0x0000000566667220 */ /* 0x080fe20000400000 */
[----:B------:R-:W-:Y:S01]  /*6190*/  F2FP.SATFINITE.E4M3.F32.PACK_AB_MERGE_C R27, RZ, R108, RZ ;  /* 0x0000006cff1b723e */ /* 0x000fe200048070ff */
[----:B------:R0:W-:Y:S01]  /*61a0*/  @!P6 STG.E.U8 desc[UR28][R14.64+0x1], R25 ;  /* 0x000001190e00e986 */ /* 0x0001e2000c10111c */
[----:B------:R-:W-:Y:S01]  /*61b0*/  ISETP.LT.OR P6, PT, R33, 0xa, !P3 ;  /* 0x0000000a2100780c */ /* 0x000fe20005fc1670 */
[----:B------:R-:W-:Y:S01]  /*61c0*/  FMUL R99, R99, R5 ;  /* 0x0000000563637220 */ /* 0x000fe20000400000 */
[----:B------:R-:W-:Y:S01]  /*61d0*/  F2FP.SATFINITE.E4M3.F32.PACK_AB_MERGE_C R107, RZ, R107, RZ ;  /* 0x0000006bff6b723e */ /* 0x000fe200048070ff */
[----:B------:R1:W-:Y:S01]  /*61e0*/  @!P1 STG.E.U8 desc[UR28][R12.64+0x1], R27 ;  /* 0x0000011b0c009986 */ /* 0x0003e2000c10111c */
[----:B------:R-:W-:Y:S01]  /*61f0*/  F2FP.SATFINITE.E4M3.F32.PACK_AB_MERGE_C R29, RZ, R106, RZ ;  /* 0x0000006aff1d723e */ /* 0x000fe200048070ff */
[-C--:B------:R-:W-:Y:S01]  /*6200*/  FMUL R100, R100, R5.reuse ;  /* 0x0000000564647220 */ /* 0x080fe20000400000 */
[----:B------:R-:W-:Y:S01]  /*6210*/  ISETP.GE.AND P1, PT, R38, 0x81, PT ;  /* 0x000000812600780c */ /* 0x000fe20003f26270 */
[----:B------:R-:W-:Y:S01]  /*6220*/  FMUL R97, R97, R5 ;  /* 0x0000000561617220 */ /* 0x000fe20000400000 */
[----:B------:R-:W-:Y:S01]  /*6230*/  F2FP.SATFINITE.E4M3.F32.PACK_AB_MERGE_C R105, RZ, R105, RZ ;  /* 0x00000069ff69723e */ /* 0x000fe200048070ff */
[----:B------:R-:W-:Y:S01]  /*6240*/  @!P0 STG.E.U8 desc[UR28][R12.64], R109 ;  /* 0x0000006d0c008986 */ /* 0x000fe2000c10111c */
[C---:B------:R-:W-:Y:S01]  /*6250*/  ISETP.LT.OR P0, PT, R33.reuse, 0x9, !P2 ;  /* 0x000000092100780c */ /* 0x040fe20005701670 */
[-C--:B------:R-:W-:Y:S01]  /*6260*/  FMUL R98, R98, R5.reuse ;  /* 0x0000000562627220 */ /* 0x080fe20000400000 */
[----:B0-----:R-:W-:Y:S01]  /*6270*/  F2FP.SATFINITE.E4M3.F32.PACK_AB_MERGE_C R25, RZ, R104, RZ ;  /* 0x00000068ff19723e */ /* 0x001fe200048070ff */
[----:B------:R-:W-:Y:S01]  /*6280*/  @!P5 STG.E.U8 desc[UR28][R14.64+0x8], R107 ;  /* 0x0000086b0e00d986 */ /* 0x000fe2000c10111c */
[----:B------:R-:W-:Y:S01]  /*6290*/  ISETP.LT.OR P5, PT, R33, 0xa, !P2 ;  /* 0x0000000a2100780c */ /* 0x000fe200057a1670 */
[----:B------:R-:W-:Y:S01]  /*62a0*/  FMUL R95, R95, R5 ;  /* 0x000000055f5f7220 */ /* 0x000fe20000400000 */
[----:B------:R-:W-:Y:S01]  /*62b0*/  F2FP.SATFINITE.E4M3.F32.PACK_AB_MERGE_C R103, RZ, R103, RZ ;  /* 0x00000067ff67723e */ /* 0x000fe200048070ff */
[----:B------:R-:W-:Y:S01]  /*62c0*/  @!P6 STG.E.U8 desc[UR28][R14.64+0x9], R29 ;  /* 0x0000091d0e00e986 */ /* 0x000fe2000c10111c */
[----:B------:R-:W-:Y:S01]  /*62d0*/  ISETP.LT.OR P6, PT, R33, 0x1, !P1 ;  /* 0x000000012100780c */ /* 0x000fe20004fc1670 */
[-C--:B------:R-:W-:Y:S01]  /*62e0*/  FMUL R96, R96, R5.reuse ;  /* 0x0000000560607220 */ /* 0x080fe20000400000 */
[----:B-1----:R-:W-:Y:S01]  /*62f0*/  F2FP.SATFINITE.E4M3.F32.PACK_AB_MERGE_C R27, RZ, R102, RZ ;  /* 0x00000066ff1b723e */ /* 0x002fe200048070ff */
[----:B------:R-:W-:Y:S01]  /*6300*/  FMUL R93, R93, R5 ;  /* 0x000000055d5d7220 */ /* 0x000fe20000400000 */
[----:B------:R-:W-:Y:S01]  /*6310*/  F2FP.SATFINITE.E4M3.F32.PACK_AB_MERGE_C R99, RZ, R99, RZ ;  /* 0x00000063ff63723e */ /* 0x000fe200048070ff */
[----:B------:R-:W-:Y:S01]  /*6320*/  @!P0 STG.E.U8 desc[UR28][R12.64+0x8], R105 ;  /* 0x000008690c008986 */ /* 0x000fe2000c10111c */
[----:B------:R-:W-:Y:S01]  /*6330*/  ISETP.GE.AND P0, PT, R38, 0x89, PT ;  /* 0x000000892600780c */ /* 0x000fe20003f06270 */
[----:B------:R-:W-:Y:S01]  /*6340*/  FMUL R94, R94, R5 ;  /* 0x000000055e5e7220 */ /* 0x000fe20000400000 */
[----:B------:R-:W-:Y:S01]  /*6350*/  F2FP.SATFINITE.E4M3.F32.PACK_AB_MERGE_C R97, RZ, R97, RZ ;  /* 0x00000061ff61723e */ /* 0x000fe200048070ff */
[----:B------:R0:W-:Y:S01]  /*6360*/  @!P5 STG.E.U8 desc[UR28][R12.64+0x9], R25 ;  /* 0x000009190c00d986 */ /* 0x0001e2000c10111c */
[----:B------:R-:W-:Y:S01]  /*6370*/  ISETP.LT.OR P5, PT, R33, 0x2, !P1 ;  /* 0x000000022100780c */ /* 0x000fe20004fa1670 */
[----:B------:R-:W-:Y:S01]  /*6380*/  FMUL R91, R91, R5 ;  /* 0x000000055b5b7220 */ /* 0x000fe20000400000 */
[----:B------:R-:W-:Y:S01]  /*6390*/  F2FP.SATFINITE.E4M3.F32.PACK_AB_MERGE_C R95, RZ, R95, RZ ;  /* 0x0000005fff5f723e */ /* 0x000fe200048070ff */
[----:B------:R-:W-:Y:S01]  /*63a0*/  @!P6 STG.E.U8 desc[UR28][R10.64], R103 ;  /* 0x000000670a00e986 */ /* 0x000fe2000c10111c */
[----:B------:R-:W-:Y:S01]  /*63b0*/  ISETP.LT.OR P6, PT, R33, 0x1, !P0 ;  /* 0x000000012100780c */ /* 0x000fe200047c1670 */
[----:B------:R-:W-:Y:S01]  /*63c0*/  FMUL R92, R92, R5 ;  /* 0x000000055c5c7220 */ /* 0x000fe20000400000 */
[----:B------:R-:W-:Y:S01]  /*63d0*/  F2FP.SATFINITE.E4M3.F32.PACK_AB_MERGE_C R93, RZ, R93, RZ ;  /* 0x0000005dff5d723e */ /* 0x000fe200048070ff */
[----:B------:R-:W-:Y:S01]  /*63e0*/  FMUL R89, R89, R5 ;  /* 0x0000000559597220 */ /* 0x000fe20000400000 */
[----:B------:R-:W-:Y:S01]  /*63f0*/  F2FP.SATFINITE.E4M3.F32.PACK_AB_MERGE_C R91, RZ, R91, RZ ;  /* 0x0000005bff5b723e */ /* 0x000fe200048070ff */
[-C--:B------:R-:W-:Y:S01]  /*6400*/  FMUL R90, R90, R5.reuse ;  /* 0x000000055a5a7220 */ /* 0x080fe20000400000 */
[-C--:B------:R-:W-:Y:S01]  /*6410*/  FMUL R87, R87, R5.reuse ;  /* 0x0000000557577220 */ /* 0x080fe20000400000 */
[----:B0-----:R-:W-:Y:S01]  /*6420*/  F2FP.SATFINITE.E4M3.F32.PACK_AB_MERGE_C R25, RZ, R100, RZ ;  /* 0x00000064ff19723e */ /* 0x001fe200048070ff */
[-C--:B------:R-:W-:Y:S01]  /*6430*/  FMUL R88, R88, R5.reuse ;  /* 0x0000000558587220 */ /* 0x080fe20000400000 */
        /* <DEDUP_REMOVED lines=50> */
[-C--:B------:R-:W-:Y:S01]  /*6760*/  FMUL R17, R17, R5.reuse ;  /* 0x0000000511117220 */ /* 0x080fe20000400000 */
[-C--:B------:R-:W-:Y:S01]  /*6770*/  FMUL R18, R18, R5.reuse ;  /* 0x0000000512127220 */ /* 0x080fe20000400000 */
[-C--:B------:R-:W-:Y:S01]  /*6780*/  FMUL R7, R7, R5.reuse ;  /* 0x0000000507077220 */ /* 0x080fe20000400000 */
[----:B------:R-:W-:Y:S01]  /*6790*/  FMUL R16, R16, R5 ;  /* 0x0000000510107220 */ /* 0x000fe20000400000 */
[----:B0-----:R-:W-:-:S02]  /*67a0*/  F2FP.SATFINITE.E4M3.F32.PACK_AB_MERGE_C R25, RZ, R92, RZ ;  /* 0x0000005cff19723e */ /* 0x001fc400048070ff */
[----:B------:R0:W-:Y:S01]  /*67b0*/  @!P5 STG.E.U8 desc[UR28][R14.64+0x11], R27 ;  /* 0x0000111b0e00d986 */ /* 0x0001e2000c10111c */
[C---:B------:R-:W-:Y:S02]  /*67c0*/  ISETP.LT.OR P5, PT, R33.reuse, 0x12, !P2 ;  /* 0x000000122100780c */ /* 0x040fe400057a1670 */
[----:B------:R-:W-:Y:S01]  /*67d0*/  F2FP.SATFINITE.E4M3.F32.PACK_AB_MERGE_C R19, RZ, R19, RZ ;  /* 0x00000013ff13723e */ /* 0x000fe200048070ff */
[----:B------:R-:W-:Y:S01]  /*67e0*/  @!P6 STG.E.U8 desc[UR28][R12.64+0x10], R91 ;  /* 0x0000105b0c00e986 */ /* 0x000fe2000c10111c */
[----:B------:R-:W-:Y:S02]  /*67f0*/  ISETP.LT.OR P6, PT, R33, 0x19, !P3 ;  /* 0x000000192100780c */ /* 0x000fe40005fc1670 */
[----:B------:R-:W-:Y:S02]  /*6800*/  F2FP.SATFINITE.E4M3.F32.PACK_AB_MERGE_C R17, RZ, R17, RZ ;  /* 0x00000011ff11723e */ /* 0x000fe400048070ff */
[----:B------:R-:W-:Y:S02]  /*6810*/  F2FP.SATFINITE.E4M3.F32.PACK_AB_MERGE_C R7, RZ, R7, RZ ;  /* 0x00000007ff07723e */ /* 0x000fe400048070ff */
[----:B0-----:R-:W-:-:S03]  /*6820*/  F2FP.SATFINITE.E4M3.F32.PACK_AB_MERGE_C R27, RZ, R90, RZ ;  /* 0x0000005aff1b723e */ /* 0x001fc600048070ff */
[----:B------:R0:W-:Y:S01]  /*6830*/  @!P5 STG.E.U8 desc[UR28][R12.64+0x11], R25 ;  /* 0x000011190c00d986 */ /* 0x0001e2000c10111c */
[----:B------:R-:W-:-:S03]  /*6840*/  ISETP.LT.OR P5, PT, R33, 0x1a, !P3 ;  /* 0x0000001a2100780c */ /* 0x000fc60005fa1670 */
[----:B------:R-:W-:Y:S01]  /*6850*/  @!P6 STG.E.U8 desc[UR28][R14.64+0x18], R89 ;  /* 0x000018590e00e986 */ /* 0x000fe2000c10111c */
[----:B------:R-:W-:Y:S02]  /*6860*/  ISETP.LT.OR P6, PT, R33, 0x19, !P2 ;  /* 0x000000192100780c */ /* 0x000fe400057c1670 */
[----:B0-----:R-:W-:-:S07]  /*6870*/  F2FP.SATFINITE.E4M3.F32.PACK_AB_MERGE_C R25, RZ, R88, RZ ;  /* 0x00000058ff19723e */ /* 0x001fce00048070ff */
        /* <DEDUP_REMOVED lines=33> */
[C---:B------:R-:W-:Y:S02]  /*6a90*/  ISETP.LT.OR P6, PT, R33.reuse, 0x29, !P3 ;  /* 0x000000292100780c */ /* 0x040fe40005fc1670 */
[----:B------:R-:W-:Y:S02]  /*6aa0*/  ISETP.LT.OR P3, PT, R33, 0x2a, !P3 ;  /* 0x0000002a2100780c */ /* 0x000fe40005f61670 */
[----:B0-----:R-:W-:-:S05]  /*6ab0*/  F2FP.SATFINITE.E4M3.F32.PACK_AB_MERGE_C R27, RZ, R74, RZ ;  /* 0x0000004aff1b723e */ /* 0x001fca00048070ff */
[----:B------:R0:W-:Y:S01]  /*6ac0*/  @!P5 STG.E.U8 desc[UR28][R12.64+0x21], R25 ;  /* 0x000021190c00d986 */ /* 0x0001e2000c10111c */
[C---:B------:R-:W-:Y:S02]  /*6ad0*/  ISETP.LT.OR P5, PT, R33.reuse, 0x29, !P2 ;  /* 0x000000292100780c */ /* 0x040fe400057a1670 */
[C---:B------:R-:W-:Y:S01]  /*6ae0*/  ISETP.LT.OR P2, PT, R33.reuse, 0x2a, !P2 ;  /* 0x0000002a2100780c */ /* 0x040fe20005741670 */
[----:B------:R-:W-:Y:S01]  /*6af0*/  @!P6 STG.E.U8 desc[UR28][R14.64+0x28], R73 ;  /* 0x000028490e00e986 */ /* 0x000fe2000c10111c */
[----:B------:R-:W-:-:S03]  /*6b00*/  ISETP.LT.OR P6, PT, R33, 0x21, !P1 ;  /* 0x000000212100780c */ /* 0x000fc60004fc1670 */
[----:B------:R1:W-:Y:S01]  /*6b10*/  @!P3 STG.E.U8 desc[UR28][R14.64+0x29], R27 ;  /* 0x0000291b0e00b986 */ /* 0x0003e2000c10111c */
[----:B------:R-:W-:Y:S02]  /*6b20*/  ISETP.LT.OR P3, PT, R33, 0x22, !P1 ;  /* 0x000000222100780c */ /* 0x000fe40004f61670 */
[----:B0-----:R-:W-:-:S03]  /*6b30*/  F2FP.SATFINITE.E4M3.F32.PACK_AB_MERGE_C R25, RZ, R72, RZ ;  /* 0x00000048ff19723e */ /* 0x001fc600048070ff */
[----:B------:R-:W-:Y:S01]  /*6b40*/  @!P5 STG.E.U8 desc[UR28][R12.64+0x28], R23 ;  /* 0x000028170c00d986 */ /* 0x000fe2000c10111c */
[----:B------:R-:W-:-:S03]  /*6b50*/  ISETP.LT.OR P5, PT, R33, 0x21, !P0 ;  /* 0x000000212100780c */ /* 0x000fc600047a1670 */
[----:B------:R0:W-:Y:S01]  /*6b60*/  @!P2 STG.E.U8 desc[UR28][R12.64+0x29], R25 ;  /* 0x000029190c00a986 */ /* 0x0001e2000c10111c */
[C---:B------:R-:W-:Y:S02]  /*6b70*/  ISETP.LT.OR P2, PT, R33.reuse, 0x29, !P1 ;  /* 0x000000292100780c */ /* 0x040fe40004f41670 */
[----:B-1----:R-:W-:Y:S01]  /*6b80*/  F2FP.SATFINITE.E4M3.F32.PACK_AB_MERGE_C R15, RZ, R22, RZ ;  /* 0x00000016ff0f723e */ /* 0x002fe200048070ff */
[----:B------:R1:W-:Y:S01]  /*6b90*/  @!P6 STG.E.U8 desc[UR28][R10.64+0x20], R21 ;  /* 0x000020150a00e986 */ /* 0x0003e2000c10111c */
[C---:B------:R-:W-:Y:S02]  /*6ba0*/  ISETP.LT.OR P6, PT, R33.reuse, 0x22, !P0 ;  /* 0x000000222100780c */ /* 0x040fe400047c1670 */
[C---:B------:R-:W-:Y:S01]  /*6bb0*/  ISETP.LT.OR P1, PT, R33.reuse, 0x2a, !P1 ;  /* 0x0000002a2100780c */ /* 0x040fe20004f21670 */
[----:B------:R2:W-:Y:S01]  /*6bc0*/  @!P3 STG.E.U8 desc[UR28][R10.64+0x21], R15 ;  /* 0x0000210f0a00b986 */ /* 0x0005e2000c10111c */
[C---:B------:R-:W-:Y:S02]  /*6bd0*/  ISETP.LT.OR P3, PT, R33.reuse, 0x29, !P0 ;  /* 0x000000292100780c */ /* 0x040fe40004761670 */
[----:B------:R-:W-:Y:S01]  /*6be0*/  ISETP.LT.OR P0, PT, R33, 0x2a, !P0 ;  /* 0x0000002a2100780c */ /* 0x000fe20004701670 */
[----:B------:R3:W-:Y:S01]  /*6bf0*/  @!P5 STG.E.U8 desc[UR28][R8.64+0x20], R19 ;  /* 0x000020130800d986 */ /* 0x0007e2000c10111c */
[----:B0-----:R-:W-:-:S02]  /*6c00*/  F2FP.SATFINITE.E4M3.F32.PACK_AB_MERGE_C R13, RZ, R20, RZ ;  /* 0x00000014ff0d723e */ /* 0x001fc400048070ff */
[----:B-1----:R-:W-:-:S03]  /*6c10*/  F2FP.SATFINITE.E4M3.F32.PACK_AB_MERGE_C R21, RZ, R16, RZ ;  /* 0x00000010ff15723e */ /* 0x002fc600048070ff */
[----:B------:R3:W-:Y:S01]  /*6c20*/  @!P6 STG.E.U8 desc[UR28][R8.64+0x21], R13 ;  /* 0x0000210d0800e986 */ /* 0x0007e2000c10111c */
[----:B--2---:R-:W-:-:S03]  /*6c30*/  F2FP.SATFINITE.E4M3.F32.PACK_AB_MERGE_C R15, RZ, R18, RZ ;  /* 0x00000012ff0f723e */ /* 0x004fc600048070ff */
[----:B------:R3:W-:Y:S04]  /*6c40*/  @!P2 STG.E.U8 desc[UR28][R10.64+0x28], R17 ;  /* 0x000028110a00a986 */ /* 0x0007e8000c10111c */
[----:B------:R3:W-:Y:S04]  /*6c50*/  @!P1 STG.E.U8 desc[UR28][R10.64+0x29], R15 ;  /* 0x0000290f0a009986 */ /* 0x0007e8000c10111c */
[----:B------:R3:W-:Y:S04]  /*6c60*/  @!P3 STG.E.U8 desc[UR28][R8.64+0x28], R7 ;  /* 0x000028070800b986 */ /* 0x0007e8000c10111c */
[----:B------:R3:W-:Y:S02]  /*6c70*/  @!P0 STG.E.U8 desc[UR28][R8.64+0x29], R21 ;  /* 0x0000291508008986 */ /* 0x0007e4000c10111c */
.L_x_129:
[----:B------:R-:W-:Y:S05]  /*6c80*/  BSYNC B0 ;  /* 0x0000000000007941 */ /* 0x000fea0003800000 */
.L_x_31:
[----:B------:R-:W-:Y:S01]  /*6c90*/  ULDC UR8, c[0x0][0xc] ;  /* 0x0000030000087ab9 */ /* 0x000fe20000000800 */
[----:B------:R-:W-:Y:S01]  /*6ca0*/  ULDC UR9, c[0x0][0x10] ;  /* 0x0000040000097ab9 */ /* 0x000fe20000000800 */
[----:B0--3-5:R-:W0:Y:S01]  /*6cb0*/  LDC R7, c[0x0][0x14] ;  /* 0x00000500ff077b82 */ /* 0x029e220000000800 */
[----:B------:R-:W-:Y:S01]  /*6cc0*/  UIMAD.WIDE.U32 UR8, UR8, UR9, URZ ;  /* 0x00000009080872a5 */ /* 0x000fe2000f8e003f */
[----:B------:R-:W-:Y:S02]  /*6cd0*/  IMAD.MOV.U32 R10, RZ, RZ, -0x1 ;  /* 0xffffffffff0a7424 */ /* 0x000fe400078e00ff */
[----:B------:R-:W-:-:S03]  /*6ce0*/  IMAD.MOV.U32 R101, RZ, RZ, -0x1 ;  /* 0xffffffffff657424 */ /* 0x000fc600078e00ff */
[----:B0-----:R-:W-:-:S04]  /*6cf0*/  IMAD.WIDE.U32 R2, R7, UR8, R2 ;  /* 0x0000000807027c25 */ /* 0x001fc8000f8e0002 */
[----:B------:R-:W-:Y:S01]  /*6d00*/  IMAD R7, R7, UR9, RZ ;  /* 0x0000000907077c24 */ /* 0x000fe2000f8e02ff */
[----:B------:R-:W-:Y:S02]  /*6d10*/  ULDC.64 UR8, c[0x0][0x650] ;  /* 0x0001940000087ab9 */ /* 0x000fe40000000a00 */
[----:B------:R-:W-:Y:S01]  /*6d20*/  ISETP.GE.U32.AND P0, PT, R2, UR8, PT ;  /* 0x0000000802007c0c */ /* 0x000fe2000bf06070 */
[--C-:B------:R-:W-:Y:S01]  /*6d30*/  IMAD.IADD R3, R3, 0x1, R7.reuse ;  /* 0x0000000103037824 */ /* 0x100fe200078e0207 */
[----:B------:R-:W-:-:S04]  /*6d40*/  PRMT R7, RZ, 0x7610, R7 ;  /* 0x00007610ff077816 */ /* 0x000fc80000000007 */
[----:B------:R-:W-:-:S13]  /*6d50*/  ISETP.GE.U32.AND.EX P0, PT, R3, UR9, PT, P0 ;  /* 0x0000000903007c0c */ /* 0x000fda000bf06100 */
[----:B------:R-:W-:Y:S05]  /*6d60*/  @P0 BRA `(.L_x_130) ;  /* 0x0000000400600947 */ /* 0x000fea0003800000 */
[----:B------:R-:W0:Y:S01]  /*6d70*/  S2R R20, SR_CTAID.X ;  /* 0x0000000000147919 */ /* 0x000e220000002500 */
[----:B------:R-:W3:Y:S01]  /*6d80*/  LDC.64 R14, c[0x0][0x628] ;  /* 0x00018a00ff0e7b82 */ /* 0x000ee20000000a00 */
[----:B------:R-:W-:Y:S01]  /*6d90*/  ULDC UR6, c[0x0][0x150] ;  /* 0x0000540000067ab9 */ /* 0x000fe20000000800 */
[----:B------:R-:W-:Y:S01]  /*6da0*/  IMAD.MOV.U32 R12, RZ, RZ, R2 ;  /* 0x000000ffff0c7224 */ /* 0x000fe200078e0002 */
[----:B------:R-:W0:Y:S01]  /*6db0*/  S2R R22, SR_CTAID.Y ;  /* 0x0000000000167919 */ /* 0x000e220000002600 */
[----:B------:R-:W-:-:S04]  /*6dc0*/  IMAD.MOV.U32 R13, RZ, RZ, R3 ;  /* 0x000000ffff0d7224 */ /* 0x000fc800078e0003 */
[----:B------:R-:W1:Y:S08]  /*6dd0*/  LDC R23, c[0x0][0x144] ;  /* 0x00005100ff177b82 */ /* 0x000e700000000800 */
[----:B------:R-:W1:Y:S08]  /*6de0*/  LDC R16, c[0x0][0x630] ;  /* 0x00018c00ff107b82 */ /* 0x000e700000000800 */
[----:B------:R-:W1:Y:S01]  /*6df0*/  LDC.64 R18, c[0x0][0x620] ;  /* 0x00018800ff127b82 */ /* 0x000e620000000a00 */
[----:B---3--:R-:W-:-:S04]  /*6e00*/  ISETP.NE.U32.AND P0, PT, R14, RZ, PT ;  /* 0x000000ff0e00720c */ /* 0x008fc80003f05070 */
[----:B------:R-:W-:Y:S02]  /*6e10*/  ISETP.NE.AND.EX P0, PT, R15, RZ, PT, P0 ;  /* 0x000000ff0f00720c */ /* 0x000fe40003f05300 */
[----:B0-----:R-:W-:-:S05]  /*6e20*/  I2FP.F32.U32 R7, R20 ;  /* 0x0000001400077245 */ /* 0x001fca0000201000 */
[----:B------:R-:W-:-:S04]  /*6e30*/  FMUL R7, R7, UR6 ;  /* 0x0000000607077c20 */ /* 0x000fc80008400000 */
[----:B------:R0:W3:Y:S02]  /*6e40*/  F2I.U32.TRUNC.NTZ R21, R7 ;  /* 0x0000000700157305 */ /* 0x0000e4000020f000 */
[----:B------:R-:W-:Y:S05]  /*6e50*/  @!P0 BRA `(.L_x_131) ;  /* 0x0000000000288947 */ /* 0x000fea0003800000 */
[----:B0-----:R-:W0:Y:S02]  /*6e60*/  LDC R7, c[0x0][0x634] ;  /* 0x00018d00ff077b82 */ /* 0x001e240000000800 */
        /* <DEDUP_REMOVED lines=9> */
.L_x_131:
[-CC-:B-1----:R-:W-:Y:S01]  /*6f00*/  SHF.R.U64 R101, R12, R16.reuse, R13.reuse ;  /* 0x000000100c657219 */ /* 0x182fe2000000120d */
[----:B------:R-:W1:Y:S01]  /*6f10*/  LDC.64 R28, c[0x0][0x640] ;  /* 0x00019000ff1c7b82 */ /* 0x000e620000000a00 */
[----:B0-----:R-:W-:Y:S01]  /*6f20*/  SHF.R.U32.HI R7, RZ, R16, R13 ;  /* 0x00000010ff077219 */ /* 0x001fe2000001160d */
[----:B---3--:R-:W-:Y:S01]  /*6f30*/  IMAD.MOV R21, RZ, RZ, -R21 ;  /* 0x000000ffff157224 */ /* 0x008fe200078e0a15 */
[----:B------:R-:W-:Y:S01]  /*6f40*/  IADD3 R11, P0, RZ, -R101, RZ ;  /* 0x80000065ff0b7210 */ /* 0x000fe20007f1e0ff */
[----:B------:R-:W-:Y:S02]  /*6f50*/  ULDC UR6, c[0x0][0x154] ;  /* 0x0000550000067ab9 */ /* 0x000fe40000000800 */
[----:B------:R-:W-:Y:S02]  /*6f60*/  IMAD R21, R23, R21, R20 ;  /* 0x0000001517157224 */ /* 0x000fe400078e0214 */
[----:B------:R-:W0:Y:S01]  /*6f70*/  LDC R12, c[0x0][0x618] ;  /* 0x00018600ff0c7b82 */ /* 0x000e220000000800 */
[----:B------:R-:W-:-:S02]  /*6f80*/  IMAD.X R7, RZ, RZ, ~R7, P0 ;  /* 0x000000ffff077224 */ /* 0x000fc400000e0e07 */
[----:B------:R-:W-:-:S04]  /*6f90*/  IMAD.WIDE.U32 R8, R11, R18, R2 ;  /* 0x000000120b087225 */ /* 0x000fc800078e0002 */
[----:B------:R-:W-:Y:S01]  /*6fa0*/  IMAD R10, R7, R18, RZ ;  /* 0x00000012070a7224 */ /* 0x000fe200078e02ff */
[----:B------:R-:W3:Y:S03]  /*6fb0*/  LDC R24, c[0x0][0x608] ;  /* 0x00018200ff187b82 */ /* 0x000ee60000000800 */
[----:B------:R-:W-:Y:S02]  /*6fc0*/  IMAD R7, R11, R19, R10 ;  /* 0x000000130b077224 */ /* 0x000fe400078e020a */
[----:B------:R-:W-:Y:S02]  /*6fd0*/  IMAD.MOV.U32 R11, RZ, RZ, 0x1 ;  /* 0x00000001ff0b7424 */ /* 0x000fe400078e00ff */
[----:B------:R-:W-:Y:S01]  /*6fe0*/  IMAD.IADD R7, R9, 0x1, R7 ;  /* 0x0000000109077824 */ /* 0x000fe200078e0207 */
[----:B------:R-:W5:Y:S01]  /*6ff0*/  LDC R26, c[0x0][0x658] ;  /* 0x00019600ff1a7b82 */ /* 0x000f620000000800 */
[----:B------:R-:W-:-:S02]  /*7000*/  I2FP.F32.U32 R9, R22 ;  /* 0x0000001600097245 */ /* 0x000fc40000201000 */
[----:B-1----:R-:W-:-:S03]  /*7010*/  ISETP.NE.U32.AND P0, PT, R28, RZ, PT ;  /* 0x000000ff1c00720c */ /* 0x002fc60003f05070 */
[----:B------:R-:W-:Y:S01]  /*7020*/  FMUL R10, R9, UR6 ;  /* 0x00000006090a7c20 */ /* 0x000fe20008400000 */
[----:B------:R-:W-:Y:S01]  /*7030*/  ISETP.NE.AND.EX P0, PT, R29, RZ, PT, P0 ;  /* 0x000000ff1d00720c */ /* 0x000fe20003f05300 */
[----:B------:R-:W1:Y:S01]  /*7040*/  LDC R19, c[0x0][0x148] ;  /* 0x00005200ff137b82 */ /* 0x000e620000000800 */
[-CC-:B0-----:R-:W-:Y:S01]  /*7050*/  SHF.R.U64 R16, R8, R12.reuse, R7.reuse ;  /* 0x0000000c08107219 */ /* 0x181fe20000001207 */
[----:B------:R0:W0:Y:S01]  /*7060*/  F2I.U32.TRUNC.NTZ R18, R10 ;  /* 0x0000000a00127305 */ /* 0x000022000020f000 */
[----:B------:R-:W-:Y:S01]  /*7070*/  SHF.R.U32.HI R7, RZ, R12, R7 ;  /* 0x0000000cff077219 */ /* 0x000fe20000011607 */
[----:B------:R-:W-:-:S04]  /*7080*/  IMAD.MOV.U32 R9, RZ, RZ, -0x1 ;  /* 0xffffffffff097424 */ /* 0x000fc800078e00ff */
[----:B------:R-:W0:Y:S01]  /*7090*/  LDC R20, c[0x0][0x600] ;  /* 0x00018000ff147b82 */ /* 0x000e220000000800 */
[-CC-:B---3--:R-:W-:Y:S02]  /*70a0*/  SHF.R.U64 R14, R16, R24.reuse, R7.reuse ;  /* 0x00000018100e7219 */ /* 0x188fe40000001207 */
[----:B------:R-:W-:-:S05]  /*70b0*/  SHF.R.U32.HI R7, RZ, R24, R7 ;  /* 0x00000018ff077219 */ /* 0x000fca0000011607 */
[----:B------:R-:W3:Y:S01]  /*70c0*/  LDC R25, c[0x0][0x648] ;  /* 0x00019200ff197b82 */ /* 0x000ee20000000800 */
[-C--:B-----5:R-:W-:Y:S02]  /*70d0*/  SHF.L.U32 R8, R9, R26.reuse, RZ ;  /* 0x0000001a09087219 */ /* 0x0a0fe400000006ff */
[-CC-:B------:R-:W-:Y:S02]  /*70e0*/  SHF.R.U64 R17, R14, R26.reuse, R7.reuse ;  /* 0x0000001a0e117219 */ /* 0x180fe40000001207 */
[----:B------:R-:W-:Y:S02]  /*70f0*/  SHF.R.U32.HI R9, RZ, R26, R7 ;  /* 0x0000001aff097219 */ /* 0x000fe40000011607 */
[----:B------:R-:W-:Y:S01]  /*7100*/  LOP3.LUT R23, RZ, R8, RZ, 0x33, !PT ;  /* 0x00000008ff177212 */ /* 0x000fe200078e33ff */
[----:B------:R-:W0:Y:S01]  /*7110*/  LDC R27, c[0x0][0x638] ;  /* 0x00018e00ff1b7b82 */ /* 0x000e220000000800 */
[----:B------:R-:W-:Y:S01]  /*7120*/  SHF.L.U32 R26, R11, R26, RZ ;  /* 0x0000001a0b1a7219 */ /* 0x000fe200000006ff */
[----:B------:R-:W-:-:S06]  /*7130*/  IMAD.MOV.U32 R8, RZ, RZ, R17 ;  /* 0x000000ffff087224 */ /* 0x000fcc00078e0011 */
[----:B--2-4-:R-:W2:Y:S01]  /*7140*/  LDC R30, c[0x0][0x610] ;  /* 0x00018400ff1e7b82 */ /* 0x014ea20000000800 */
[----:B------:R-:W-:Y:S05]  /*7150*/  @!P0 BRA `(.L_x_132) ;  /* 0x0000000000288947 */ /* 0x000fea0003800000 */
[----:B------:R-:W4:Y:S02]  /*7160*/  LDC R8, c[0x0][0x64c] ;  /* 0x00019300ff087b82 */ /* 0x000f240000000800 */
[----:B----4-:R-:W-:-:S05]  /*7170*/  IADD3 R7, P0, R17, R8, RZ ;  /* 0x0000000811077210 */ /* 0x010fca0007f1e0ff */
[----:B------:R-:W-:-:S04]  /*7180*/  IMAD.X R15, RZ, RZ, R9, P0 ;  /* 0x000000ffff0f7224 */ /* 0x000fc800000e0609 */
[----:B------:R-:W-:-:S04]  /*7190*/  IMAD.WIDE.U32 R8, R15, R28, RZ ;  /* 0x0000001c0f087225 */ /* 0x000fc800078e00ff */
[----:B0-----:R-:W-:-:S04]  /*71a0*/  IMAD.WIDE.U32 R10, P0, R7, R29, R8 ;  /* 0x0000001d070a7225 */ /* 0x001fc80007800008 */
[----:B------:R-:W-:-:S04]  /*71b0*/  IMAD.WIDE.U32 R8, R7, R28, RZ ;  /* 0x0000001c07087225 */ /* 0x000fc800078e00ff */
[----:B------:R-:W-:Y:S01]  /*71c0*/  IMAD.X R13, RZ, RZ, RZ, P0 ;  /* 0x000000ffff0d7224 */ /* 0x000fe200000e06ff */
[----:B------:R-:W-:Y:S01]  /*71d0*/  IADD3 RZ, P0, R9, R10, RZ ;  /* 0x0000000a09ff7210 */ /* 0x000fe20007f1e0ff */
[----:B------:R-:W-:-:S04]  /*71e0*/  IMAD.MOV.U32 R12, RZ, RZ, R11 ;  /* 0x000000ffff0c7224 */ /* 0x000fc800078e000b */
[----:B------:R-:W-:-:S08]  /*71f0*/  IMAD.WIDE.U32.X R8, R15, R29, R12, P0 ;  /* 0x0000001d0f087225 */ /* 0x000fd000000e040c */
.L_x_132:
[----:B---3--:R-:W-:Y:S01]  /*7200*/  SHF.R.U64 R7, R8, R25, R9 ;  /* 0x0000001908077219 */ /* 0x008fe20000001209 */
[----:B0-----:R-:W-:Y:S01]  /*7210*/  VIADD R9, R20, 0xffffffff ;  /* 0xffffffff14097836 */ /* 0x001fe20000000000 */
[----:B------:R-:W-:Y:S01]  /*7220*/  LOP3.LUT R32, R14, R23, RZ, 0xc0, !PT ;  /* 0x000000170e207212 */ /* 0x000fe200078ec0ff */
[----:B------:R-:W-:Y:S02]  /*7230*/  IMAD.MOV R18, RZ, RZ, -R18 ;  /* 0x000000ffff127224 */ /* 0x000fe400078e0a12 */
[----:B------:R-:W-:Y:S01]  /*7240*/  IMAD.MOV R8, RZ, RZ, -R7 ;  /* 0x000000ffff087224 */ /* 0x000fe200078e0a07 */
[----:B------:R-:W-:Y:S01]  /*7250*/  LOP3.LUT R16, R16, R9, RZ, 0xc0, !PT ;  /* 0x0000000910107212 */ /* 0x000fe200078ec0ff */
[----:B------:R-:W-:Y:S02]  /*7260*/  IMAD R32, R26, R7, R32 ;  /* 0x000000071a207224 */ /* 0x000fe400078e0220 */
[----:B-1----:R-:W-:Y:S02]  /*7270*/  @P4 IMAD R21, R19, R18, R22 ;  /* 0x0000001213154224 */ /* 0x002fe400078e0216 */
[----:B------:R-:W-:-:S02]  /*7280*/  IMAD R7, R8, R27, R17 ;  /* 0x0000001b08077224 */ /* 0x000fc400078e0211 */
[----:B--2---:R-:W-:Y:S02]  /*7290*/  IMAD R32, R32, R30, R21 ;  /* 0x0000001e20207224 */ /* 0x004fe400078e0215 */
[----:B------:R-:W-:Y:S02]  /*72a0*/  IMAD R9, R7, R20, R16 ;  /* 0x0000001407097224 */ /* 0x000fe400078e0210 */
[----:B------:R-:W-:-:S03]  /*72b0*/  IMAD.MOV.U32 R8, RZ, RZ, 0x1 ;  /* 0x00000001ff087424 */ /* 0x000fc600078e00ff */
[----:B------:R-:W-:Y:S02]  /*72c0*/  SEL R10, R9, R32, !P4 ;  /* 0x00000020090a7207 */ /* 0x000fe40006000000 */
[----:B------:R-:W-:Y:S02]  /*72d0*/  PRMT R7, R8, 0x7610, R7 ;  /* 0x0000761008077816 */ /* 0x000fe40000000007 */
[----:B------:R-:W-:-:S07]  /*72e0*/  SEL R32, R32, R9, !P4 ;  /* 0x0000000920207207 */ /* 0x000fce0006000000 */
.L_x_130:
[----:B------:R-:W-:Y:S01]  /*72f0*/  LOP3.LUT P0, RZ, R7, 0xff, RZ, 0xc0, !PT ;  /* 0x000000ff07ff7812 */ /* 0x000fe2000780c0ff */
[----:B------:R-:W-:-:S12]  /*7300*/  IMAD.MOV.U32 R11, RZ, RZ, R32 ;  /* 0x000000ffff0b7224 */ /* 0x000fd800078e0020 */
[----:B------:R-:W-:Y:S05]  /*7310*/  @P0 BRA `(.L_x_133) ;  /* 0xffffff9c00140947 */ /* 0x000fea000383ffff */
[----:B------:R-:W-:Y:S05]  /*7320*/  EXIT ;  /* 0x000000000000794d */ /* 0x000fea0003800000 */
.L_x_3:
[----:B0-----:R-:W-:Y:S01]  /*7330*/  ULDC.64 UR4, c[0x0][0x650] ;  /* 0x0001940000047ab9 */ /* 0x001fe20000000a00 */
        /* <DEDUP_REMOVED lines=25> */
.L_x_135:
[-CC-:B------:R-:W-:Y:S01]  /*74d0*/  SHF.R.U64 R16, R14, R18.reuse, R15.reuse ;  /* 0x000000120e107219 */ /* 0x180fe2000000120f */
[----:B------:R-:W0:Y:S01]  /*74e0*/  LDC R22, c[0x0][0x618] ;  /* 0x00018600ff167b82 */ /* 0x000e220000000800 */
[----:B------:R-:W-:Y:S01]  /*74f0*/  SHF.R.U32.HI R7, RZ, R18, R15 ;  /* 0x00000012ff077219 */ /* 0x000fe2000001160f */
[----:B------:R-:W-:Y:S01]  /*7500*/  ULDC UR4, c[0x0][0x150] ;  /* 0x0000540000047ab9 */ /* 0x000fe20000000800 */
[----:B------:R-:W-:Y:S02]  /*7510*/  IADD3 R9, P0, RZ, -R16, RZ ;  /* 0x80000010ff097210 */ /* 0x000fe40007f1e0ff */
[----:B------:R-:W-:-:S03]  /*7520*/  I2FP.F32.U32 R10, R6 ;  /* 0x00000006000a7245 */ /* 0x000fc60000201000 */
[----:B------:R-:W1:Y:S01]  /*7530*/  LDC.64 R24, c[0x0][0x640] ;  /* 0x00019000ff187b82 */ /* 0x000e620000000a00 */
[----:B------:R-:W-:Y:S02]  /*7540*/  IMAD.X R7, RZ, RZ, ~R7, P0 ;  /* 0x000000ffff077224 */ /* 0x000fe400000e0e07 */
[----:B------:R-:W-:Y:S01]  /*7550*/  FMUL R13, R10, UR4 ;  /* 0x000000040a0d7c20 */ /* 0x000fe20008400000 */
[----:B------:R-:W-:Y:S01]  /*7560*/  IMAD.WIDE.U32 R10, R9, R20, R2 ;  /* 0x00000014090a7225 */ /* 0x000fe200078e0002 */
[----:B------:R-:W-:-:S03]  /*7570*/  ULDC UR4, c[0x0][0x154] ;  /* 0x0000550000047ab9 */ /* 0x000fc60000000800 */
[----:B------:R-:W-:Y:S01]  /*7580*/  IMAD R12, R7, R20, RZ ;  /* 0x00000014070c7224 */ /* 0x000fe200078e02ff */
[----:B------:R-:W2:Y:S01]  /*7590*/  LDC R15, c[0x0][0x144] ;  /* 0x00005100ff0f7b82 */ /* 0x000ea20000000800 */
[----:B------:R-:W3:Y:S02]  /*75a0*/  F2I.U32.TRUNC.NTZ R13, R13 ;  /* 0x0000000d000d7305 */ /* 0x000ee4000020f000 */
[----:B------:R-:W-:Y:S02]  /*75b0*/  IMAD R7, R9, R21, R12 ;  /* 0x0000001509077224 */ /* 0x000fe400078e020c */
[----:B------:R-:W-:Y:S02]  /*75c0*/  IMAD.MOV.U32 R12, RZ, RZ, 0x1 ;  /* 0x00000001ff0c7424 */ /* 0x000fe400078e00ff */
[----:B------:R-:W-:Y:S01]  /*75d0*/  IMAD.IADD R7, R11, 0x1, R7 ;  /* 0x000000010b077824 */ /* 0x000fe200078e0207 */
[----:B------:R-:W4:Y:S04]  /*75e0*/  LDC R18, c[0x0][0x608] ;  /* 0x00018200ff127b82 */ /* 0x000f280000000800 */
[----:B0-----:R-:W-:-:S02]  /*75f0*/  SHF.R.U64 R14, R10, R22, R7 ;  /* 0x000000160a0e7219 */ /* 0x001fc40000001207 */
[----:B------:R-:W-:Y:S02]  /*7600*/  I2FP.F32.U32 R10, R8 ;  /* 0x00000008000a7245 */ /* 0x000fe40000201000 */
[----:B------:R-:W0:Y:S01]  /*7610*/  LDC R23, c[0x0][0x658] ;  /* 0x00019600ff177b82 */ /* 0x000e220000000800 */
[----:B-1----:R-:W-:Y:S01]  /*7620*/  ISETP.NE.U32.AND P0, PT, R24, RZ, PT ;  /* 0x000000ff1800720c */ /* 0x002fe20003f05070 */
[----:B---3--:R-:W-:Y:S01]  /*7630*/  IMAD.MOV R9, RZ, RZ, -R13 ;  /* 0x000000ffff097224 */ /* 0x008fe200078e0a0d */
[----:B------:R-:W-:Y:S01]  /*7640*/  SHF.R.U32.HI R7, RZ, R22, R7 ;  /* 0x00000016ff077219 */ /* 0x000fe20000011607 */
[----:B------:R-:W-:Y:S01]  /*7650*/  FMUL R10, R10, UR4 ;  /* 0x000000040a0a7c20 */ /* 0x000fe20008400000 */
[----:B------:R-:W-:-:S03]  /*7660*/  ISETP.NE.AND.EX P0, PT, R25, RZ, PT, P0 ;  /* 0x000000ff1900720c */ /* 0x000fc60003f05300 */
[----:B------:R-:W1:Y:S01]  /*7670*/  LDC R21, c[0x0][0x148] ;  /* 0x00005200ff157b82 */ /* 0x000e620000000800 */
[----:B--2---:R-:W-:Y:S01]  /*7680*/  IMAD R22, R15, R9, R6 ;  /* 0x000000090f167224 */ /* 0x004fe200078e0206 */
[----:B------:R2:W3:Y:S06]  /*7690*/  F2I.U32.TRUNC.NTZ R19, R10 ;  /* 0x0000000a00137305 */ /* 0x0004ec000020f000 */
[----:B------:R-:W1:Y:S01]  /*76a0*/  LDC R20, c[0x0][0x600] ;  /* 0x00018000ff147b82 */ /* 0x000e620000000800 */
[-CC-:B----4-:R-:W-:Y:S02]  /*76b0*/  SHF.R.U64 R17, R14, R18.reuse, R7.reuse ;  /* 0x000000120e117219 */ /* 0x190fe40000001207 */
[----:B------:R-:W-:Y:S01]  /*76c0*/  SHF.R.U32.HI R6, RZ, R18, R7 ;  /* 0x00000012ff067219 */ /* 0x000fe20000011607 */
[----:B------:R-:W-:-:S04]  /*76d0*/  IMAD.MOV.U32 R18, RZ, RZ, -0x1 ;  /* 0xffffffffff127424 */ /* 0x000fc800078e00ff */
[----:B------:R-:W4:Y:S01]  /*76e0*/  LDC R26, c[0x0][0x648] ;  /* 0x00019200ff1a7b82 */ /* 0x000f220000000800 */
[-C--:B0-----:R-:W-:Y:S02]  /*76f0*/  SHF.L.U32 R9, R18, R23.reuse, RZ ;  /* 0x0000001712097219 */ /* 0x081fe400000006ff */
[-CC-:B------:R-:W-:Y:S02]  /*7700*/  SHF.R.U64 R18, R17, R23.reuse, R6.reuse ;  /* 0x0000001711127219 */ /* 0x180fe40000001206 */
[-C--:B------:R-:W-:Y:S02]  /*7710*/  SHF.R.U32.HI R7, RZ, R23.reuse, R6 ;  /* 0x00000017ff077219 */ /* 0x080fe40000011606 */
[----:B------:R-:W-:Y:S01]  /*7720*/  SHF.L.U32 R23, R12, R23, RZ ;  /* 0x000000170c177219 */ /* 0x000fe200000006ff */
[----:B------:R-:W0:Y:S01]  /*7730*/  LDC R27, c[0x0][0x638] ;  /* 0x00018e00ff1b7b82 */ /* 0x000e220000000800 */
[----:B------:R-:W-:Y:S01]  /*7740*/  LOP3.LUT R28, RZ, R9, RZ, 0x33, !PT ;  /* 0x00000009ff1c7212 */ /* 0x000fe200078e33ff */
[----:B------:R-:W-:-:S06]  /*7750*/  IMAD.MOV.U32 R6, RZ, RZ, R18 ;  /* 0x000000ffff067224 */ /* 0x000fcc00078e0012 */
[----:B------:R-:W0:Y:S01]  /*7760*/  LDC R29, c[0x0][0x610] ;  /* 0x00018400ff1d7b82 */ /* 0x000e220000000800 */
[----:B--23--:R-:W-:Y:S05]  /*7770*/  @!P0 BRA `(.L_x_136) ;  /* 0x0000000000288947 */ /* 0x00cfea0003800000 */
[----:B------:R-:W2:Y:S02]  /*7780*/  LDC R9, c[0x0][0x64c] ;  /* 0x00019300ff097b82 */ /* 0x000ea40000000800 */
[----:B--2---:R-:W-:-:S05]  /*7790*/  IADD3 R9, P0, R18, R9, RZ ;  /* 0x0000000912097210 */ /* 0x004fca0007f1e0ff */
        /* <DEDUP_REMOVED lines=8> */
.L_x_136:
[----:B----4-:R-:W-:Y:S01]  /*7820*/  SHF.R.U64 R7, R6, R26, R7 ;  /* 0x0000001a06077219 */ /* 0x010fe20000001207 */
[----:B-1----:R-:W-:Y:S01]  /*7830*/  VIADD R13, R20, 0xffffffff ;  /* 0xffffffff140d7836 */ /* 0x002fe20000000000 */
[----:B------:R-:W-:Y:S01]  /*7840*/  LOP3.LUT R6, R17, R28, RZ, 0xc0, !PT ;  /* 0x0000001c11067212 */ /* 0x000fe200078ec0ff */
[----:B------:R-:W-:Y:S02]  /*7850*/  IMAD.MOV R19, RZ, RZ, -R19 ;  /* 0x000000ffff137224 */ /* 0x000fe400078e0a13 */
[----:B------:R-:W-:Y:S02]  /*7860*/  IMAD.MOV R9, RZ, RZ, -R7 ;  /* 0x000000ffff097224 */ /* 0x000fe400078e0a07 */
[----:B------:R-:W-:Y:S01]  /*7870*/  IMAD R11, R23, R7, R6 ;  /* 0x00000007170b7224 */ /* 0x000fe200078e0206 */
[----:B------:R-:W-:Y:S01]  /*7880*/  LOP3.LUT R7, R14, R13, RZ, 0xc0, !PT ;  /* 0x0000000d0e077212 */ /* 0x000fe200078ec0ff */
[----:B------:R-:W-:Y:S02]  /*7890*/  @P4 IMAD R22, R21, R19, R8 ;  /* 0x0000001315164224 */ /* 0x000fe400078e0208 */
[----:B0-----:R-:W-:-:S02]  /*78a0*/  IMAD R6, R9, R27, R18 ;  /* 0x0000001b09067224 */ /* 0x001fc400078e0212 */
[----:B------:R-:W-:Y:S02]  /*78b0*/  IMAD R11, R11, R29, R22 ;  /* 0x0000001d0b0b7224 */ /* 0x000fe400078e0216 */
[----:B------:R-:W-:Y:S02]  /*78c0*/  IMAD R6, R6, R20, R7 ;  /* 0x0000001406067224 */ /* 0x000fe400078e0207 */
[----:B------:R-:W-:Y:S02]  /*78d0*/  IMAD.MOV.U32 R9, RZ, RZ, 0x1 ;  /* 0x00000001ff097424 */ /* 0x000fe400078e00ff */
[----:B------:R-:W-:Y:S01]  /*78e0*/  IMAD.MOV.U32 R10, RZ, RZ, R16 ;  /* 0x000000ffff0a7224 */ /* 0x000fe200078e0010 */
[----:B------:R-:W-:Y:S02]  /*78f0*/  SEL R14, R6, R11, !P4 ;  /* 0x0000000b060e7207 */ /* 0x000fe40006000000 */
[----:B------:R-:W-:-:S07]  /*7900*/  SEL R11, R11, R6, !P4 ;  /* 0x000000060b0b7207 */ /* 0x000fce0006000000 */
.L_x_134:
[----:B------:R-:W-:-:S08]  /*7910*/  NOP ;  /* 0x0000000000007918 */ /* 0x000fd00000000000 */
[----:B------:R-:W0:-:S00]  /*7920*/  USETMAXREG.DEALLOC.CTAPOOL 0x28 ;  /* 0x00000028000079c8 */ /* 0x000e0000080e0500 */
[----:B0-----:R-:W-:-:S13]  /*7930*/  ISETP.NE.AND P0, PT, R5, RZ, PT ;  /* 0x000000ff0500720c */ /* 0x001fda0003f05270 */
[----:B------:R-:W-:Y:S05]  /*7940*/  @P0 EXIT ;  /* 0x000000000000094d */ /* 0x000fea0003800000 */
[----:B------:R-:W-:Y:S01]  /*7950*/  LOP3.LUT P0, RZ, R9, 0xff, RZ, 0xc0, !PT ;  /* 0x000000ff09ff7812 */ /* 0x000fe2000780c0ff */
[----:B------:R-:W-:Y:S02]  /*7960*/  IMAD.MOV.U32 R5, RZ, RZ, 0x1 ;  /* 0x00000001ff057424 */ /* 0x000fe400078e00ff */
[----:B------:R-:W-:-:S10]  /*7970*/  IMAD.MOV.U32 R13, RZ, RZ, RZ ;  /* 0x000000ffff0d7224 */ /* 0x000fd400078e00ff */
[----:B------:R-:W-:Y:S05]  /*7980*/  @!P0 BRA `(.L_x_137) ;  /* 0x0000000c00348947 */ /* 0x000fea0003800000 */
[----:B------:R-:W0:Y:S01]  /*7990*/  LDC R5, c[0x0][0x28c] ;  /* 0x0000a300ff057b82 */ /* 0x000e220000000800 */
[----:B------:R-:W-:Y:S01]  /*79a0*/  ULDC UR5, c[0x0][0x600] ;  /* 0x0001800000057ab9 */ /* 0x000fe20000000800 */
[----:B------:R-:W-:Y:S01]  /*79b0*/  ULDC UR4, c[0x0][0xc] ;  /* 0x0000030000047ab9 */ /* 0x000fe20000000800 */
[----:B------:R-:W-:Y:S01]  /*79c0*/  UIADD3 UR16, UR5, -0x1, URZ ;  /* 0xffffffff05107890 */ /* 0x000fe2000fffe03f */
[C---:B------:R-:W-:Y:S01]  /*79d0*/  LOP3.LUT P2, RZ, R0.reuse, 0x7f, RZ, 0xc0, !PT ;  /* 0x0000007f00ff7812 */ /* 0x040fe2000784c0ff */
[----:B------:R-:W-:Y:S01]  /*79e0*/  ULDC UR6, c[0x0][0x658] ;  /* 0x0001960000067ab9 */ /* 0x000fe20000000800 */
[----:B------:R-:W-:Y:S01]  /*79f0*/  ULDC UR5, c[0x0][0x10] ;  /* 0x0000040000057ab9 */ /* 0x000fe20000000800 */
[----:B------:R-:W-:Y:S01]  /*7a00*/  UMOV UR7, 0xffffffff ;  /* 0xffffffff00077882 */ /* 0x000fe20000000000 */
[----:B------:R-:W-:Y:S01]  /*7a10*/  UMOV UR8, 0x1 ;  /* 0x0000000100087882 */ /* 0x000fe20000000000 */
[----:B------:R-:W-:Y:S01]  /*7a20*/  UIMAD.WIDE.U32 UR4, UR4, UR5, URZ ;  /* 0x00000005040472a5 */ /* 0x000fe2000f8e003f */
[----:B------:R-:W-:Y:S01]  /*7a30*/  LOP3.LUT P0, RZ, R0, 0x1f, RZ, 0xc0, !PT ;  /* 0x0000001f00ff7812 */ /* 0x000fe2000780c0ff */
[----:B------:R-:W-:Y:S01]  /*7a40*/  USHF.L.U32 UR7, UR7, UR6, URZ ;  /* 0x0000000607077299 */ /* 0x000fe2000800063f */
[----:B------:R-:W-:Y:S01]  /*7a50*/  BSSY B0, `(.L_x_137) ;  /* 0x00000c0000007945 */ /* 0x000fe20003800000 */
[----:B------:R-:W-:Y:S01]  /*7a60*/  USHF.L.U32 UR18, UR8, UR6, URZ ;  /* 0x0000000608127299 */ /* 0x000fe2000800063f */
[----:B------:R-:W-:Y:S01]  /*7a70*/  IMAD.MOV.U32 R15, RZ, RZ, 0x1 ;  /* 0x00000001ff0f7424 */ /* 0x000fe200078e00ff */
[----:B------:R-:W-:Y:S01]  /*7a80*/  LOP3.LUT R16, R4, 0x2, RZ, 0xfc, !PT ;  /* 0x0000000204107812 */ /* 0x000fe200078efcff */
[----:B------:R-:W-:Y:S01]  /*7a90*/  ULDC UR6, c[0x0][0x14] ;  /* 0x0000050000067ab9 */ /* 0x000fe20000000800 */
[----:B------:R-:W-:Y:S01]  /*7aa0*/  PLOP3.LUT P0, PT, P0, P2, PT, 0x8a, 0x0 ;  /* 0x000000000000781c */ /* 0x000fe20000705172 */
[----:B------:R-:W-:Y:S01]  /*7ab0*/  UIMAD.WIDE.U32 UR20, UR4, UR6, URZ ;  /* 0x00000006041472a5 */ /* 0x000fe2000f8e003f */
[----:B------:R-:W-:Y:S01]  /*7ac0*/  IMAD.MOV.U32 R13, RZ, RZ, RZ ;  /* 0x000000ffff0d7224 */ /* 0x000fe200078e00ff */
[----:B------:R-:W-:-:S02]  /*7ad0*/  UIMAD UR13, UR5, UR6, URZ ;  /* 0x00000006050d72a4 */ /* 0x000fc4000f8e023f */
[----:B------:R-:W-:Y:S01]  /*7ae0*/  ULOP3.LUT UR17, URZ, UR7, URZ, 0x33, !UPT ;  /* 0x000000073f117292 */ /* 0x000fe2000f8e333f */
[----:B0-----:R-:W-:Y:S01]  /*7af0*/  VIADD R5, R5, 0x7f ;  /* 0x0000007f05057836 */ /* 0x001fe20000000000 */
[----:B------:R-:W-:Y:S01]  /*7b00*/  UIADD3 UR13, UR21, UR13, URZ ;  /* 0x0000000d150d7290 */ /* 0x000fe2000fffe03f */
[----:B------:R-:W-:-:S03]  /*7b10*/  ULDC.64 UR22, c[0x0][0x198] ;  /* 0x0000660000167ab9 */ /* 0x000fc60000000a00 */
[----:B------:R-:W-:-:S04]  /*7b20*/  SHF.R.S32.HI R6, RZ, 0x1f, R5 ;  /* 0x0000001fff067819 */ /* 0x000fc80000011405 */
[----:B------:R-:W-:Y:S01]  /*7b30*/  LEA.HI R6, R6, R5, RZ, 0x7 ;  /* 0x0000000506067211 */ /* 0x000fe200078f38ff */
[----:B------:R-:W-:-:S03]  /*7b40*/  IMAD.MOV.U32 R5, RZ, RZ, 0x1 ;  /* 0x00000001ff057424 */ /* 0x000fc600078e00ff */
[----:B------:R-:W-:-:S05]  /*7b50*/  SHF.R.S32.HI R12, RZ, 0x7, R6 ;  /* 0x00000007ff0c7819 */ /* 0x000fca0000011406 */
[----:B------:R-:W-:-:S07]  /*7b60*/  VIADD R0, R12, 0x1 ;  /* 0x000000010c007836 */ /* 0x000fce0000000000 */
.L_x_149:
[----:B------:R-:W-:-:S03]  /*7b70*/  UMOV UR4, 0xffffffff ;  /* 0xffffffff00047882 */ /* 0x000fc60000000000 */
[----:B------:R-:W-:Y:S05]  /*7b80*/  BRA.DIV UR4, `(.L_x_138) ;  /* 0x0000001204107947 */ /* 0x000fea000b800000 */
[----:B------:R-:W-:-:S13]  /*7b90*/  ELECT P1, URZ, PT ;  /* 0x00000000003f782f */ /* 0x000fda0003820000 */
.L_x_163:
[----:B------:R-:W0:Y:S01]  /*7ba0*/  LDC R6, c[0x0][0x28c] ;  /* 0x0000a300ff067b82 */ /* 0x000e220000000800 */
[----:B------:R-:W-:Y:S01]  /*7bb0*/  BSSY B1, `(.L_x_139) ;  /* 0x0000037000017945 */ /* 0x000fe20003800000 */
[----:B0-----:R-:W-:-:S13]  /*7bc0*/  ISETP.LT.OR P1, PT, R6, 0x1, !P1 ;  /* 0x000000010600780c */ /* 0x001fda0004f21670 */
[----:B------:R-:W-:Y:S05]  /*7bd0*/  @P1 BRA `(.L_x_140) ;  /* 0x0000000000d01947 */ /* 0x000fea0003800000 */
[----:B------:R-:W-:Y:S02]  /*7be0*/  IMAD R17, R14, 0x30, RZ ;  /* 0x000000300e117824 */ /* 0x000fe400078e02ff */
[----:B------:R-:W-:Y:S02]  /*7bf0*/  IMAD R18, R11, 0xc0, RZ ;  /* 0x000000c00b127824 */ /* 0x000fe400078e02ff */
[----:B------:R-:W-:Y:S02]  /*7c00*/  IMAD.MOV.U32 R20, RZ, RZ, RZ ;  /* 0x000000ffff147224 */ /* 0x000fe400078e00ff */
[----:B------:R-:W-:Y:S02]  /*7c10*/  IMAD.MOV.U32 R6, RZ, RZ, R0 ;  /* 0x000000ffff067224 */ /* 0x000fe400078e0000 */
[----:B------:R-:W-:Y:S02]  /*7c20*/  IMAD.MOV.U32 R7, RZ, RZ, R5 ;  /* 0x000000ffff077224 */ /* 0x000fe400078e0005 */
[----:B------:R-:W-:-:S07]  /*7c30*/  IMAD.MOV.U32 R8, RZ, RZ, R13 ;  /* 0x000000ffff087224 */ /* 0x000fce00078e000d */
.L_x_144:
[----:B------:R-:W0:Y:S01]  /*7c40*/  S2R R14, SR_CgaCtaId ;  /* 0x00000000000e7919 */ /* 0x000e220000008800 */
[----:B------:R-:W-:Y:S01]  /*7c50*/  MOV R9, 0x400 ;  /* 0x0000040000097802 */ /* 0x000fe20000000f00 */
[----:B------:R-:W1:Y:S03]  /*7c60*/  @!P2 LDC R11, c[0x0][0x500] ;  /* 0x00014000ff0bab82 */ /* 0x000e660000000800 */
[----:B0-----:R-:W-:Y:S02]  /*7c70*/  LEA R19, R14, R9, 0x18 ;  /* 0x000000090e137211 */ /* 0x001fe400078ec0ff */
[----:B------:R-:W-:-:S03]  /*7c80*/  SHF.L.U32 R9, R7, 0x1f, RZ ;  /* 0x0000001f07097819 */ /* 0x000fc600000006ff */
[----:B------:R-:W-:-:S04]  /*7c90*/  IMAD R14, R8, 0x8, R19 ;  /* 0x00000008080e7824 */ /* 0x000fc800078e0213 */
[----:B------:R-:W0:Y:S02]  /*7ca0*/  SYNCS.PHASECHK.TRANS64.TRYWAIT P1, [R14+URZ+0x38], R9 ;  /* 0x000038090e0075a7 */ /* 0x000e24000802017f */
[----:B01----:R-:W-:Y:S05]  /*7cb0*/  @!P1 BRA `(.L_x_141) ;  /* 0x0000000c00e49947 */ /* 0x003fea0003800000 */
.L_x_164:
[----:B0-----:R-:W-:Y:S01]  /*7cc0*/  PRMT R9, R16, 0x9910, RZ ;  /* 0x0000991010097816 */ /* 0x001fe200000000ff */
[----:B------:R0:W-:Y:S03]  /*7cd0*/  @!P2 SYNCS.ARRIVE.TRANS64 RZ, [R14+URZ], R11 ;  /* 0x0000000b0effa9a7 */ /* 0x0001e6000800003f */
[----:B------:R-:W-:-:S13]  /*7ce0*/  ISETP.NE.AND P1, PT, R9, 0x2, PT ;  /* 0x000000020900780c */ /* 0x000fda0003f25270 */
[----:B0-----:R-:W-:Y:S05]  /*7cf0*/  @P1 BRA `(.L_x_142) ;  /* 0x0000000000041947 */ /* 0x001fea0003800000 */
[----:B------:R-:W-:Y:S01]  /*7d00*/  BPT.TRAP 0x1 ;  /* 0x000000040000795c */ /* 0x000fe20000300000 */
.L_x_142:
[----:B------:R-:W-:Y:S05]  /*7d10*/  @P0 BRA `(.L_x_143) ;  /* 0x0000000000040947 */ /* 0x000fea0003800000 */
[----:B------:R-:W-:Y:S01]  /*7d20*/  BPT.TRAP 0x1 ;  /* 0x000000040000795c */ /* 0x000fe20000300000 */
.L_x_143:
[--C-:B------:R-:W-:Y:S01]  /*7d30*/  IMAD R9, R8, 0x6000, R19.reuse ;  /* 0x0000600008097824 */ /* 0x100fe200078e0213 */
[----:B------:R-:W-:Y:S01]  /*7d40*/  R2UR UR9, R14 ;  /* 0x000000000e0972ca */ /* 0x000fe200000e0000 */
[----:B------:R-:W-:Y:S01]  /*7d50*/  IMAD R19, R8, 0x1800, R19 ;  /* 0x0000180008137824 */ /* 0x000fe200078e0213 */
[----:B------:R-:W-:Y:S01]  /*7d60*/  UIADD3 UR4, UP0, UR22, 0xf0, URZ ;  /* 0x000000f016047890 */ /* 0x000fe2000ff1e03f */
[----:B------:R-:W-:Y:S01]  /*7d70*/  VIADD R6, R6, 0xffffffff ;  /* 0xffffffff06067836 */ /* 0x000fe20000000000 */
[----:B------:R-:W-:Y:S01]  /*7d80*/  R2UR UR5, R9 ;  /* 0x00000000090572ca */ /* 0x000fe200000e0000 */
[----:B------:R-:W-:Y:S01]  /*7d90*/  UIADD3 UR24, UP1, UR22, 0x1f0, URZ ;  /* 0x000001f016187890 */ /* 0x000fe2000ff3e03f */
[----:B------:R-:W-:Y:S01]  /*7da0*/  R2UR UR8, R19 ;  /* 0x00000000130872ca */ /* 0x000fe200000e0000 */
[----:B------:R-:W-:Y:S01]  /*7db0*/  VIADD R8, R8, 0x1 ;  /* 0x0000000108087836 */ /* 0x000fe20000000000 */
[----:B------:R-:W-:Y:S01]  /*7dc0*/  R2UR UR11, R18 ;  /* 0x00000000120b72ca */ /* 0x000fe200000e0000 */
[----:B------:R-:W-:Y:S01]  /*7dd0*/  UIADD3.X UR25, URZ, UR23, URZ, UP1, !UPT ;  /* 0x000000173f197290 */ /* 0x000fe20008ffe43f */
[----:B------:R-:W-:Y:S01]  /*7de0*/  R2UR UR10, R20 ;  /* 0x00000000140a72ca */ /* 0x000fe200000e0000 */
[----:B------:R-:W-:Y:S01]  /*7df0*/  UMOV UR6, 0x0 ;  /* 0x0000000000067882 */ /* 0x000fe20000000000 */
[----:B------:R-:W-:Y:S01]  /*7e00*/  R2UR UR12, R10 ;  /* 0x000000000a0c72ca */ /* 0x000fe200000e0000 */
[----:B------:R-:W-:Y:S01]  /*7e10*/  UMOV UR7, 0x10000000 ;  /* 0x1000000000077882 */ /* 0x000fe20000000000 */
[----:B------:R-:W-:Y:S01]  /*7e20*/  R2UR UR19, R17 ;  /* 0x00000000111372ca */ /* 0x000fe200000e0000 */
[----:B------:R-:W-:Y:S01]  /*7e30*/  VIADD R20, R20, 0x80 ;  /* 0x0000008014147836 */ /* 0x000fe20000000000 */
[----:B------:R-:W-:Y:S01]  /*7e40*/  ISETP.GT.AND P3, PT, R6, 0x1, PT ;  /* 0x000000010600780c */ /* 0x000fe20003f64270 */
[----:B------:R-:W-:Y:S01]  /*7e50*/  UIADD3 UR14, UR5, 0x180, URZ ;  /* 0x00000180050e7890 */ /* 0x000fe2000fffe03f */
[----:B------:R-:W-:Y:S01]  /*7e60*/  ISETP.NE.AND P1, PT, R8, 0x7, PT ;  /* 0x000000070800780c */ /* 0x000fe20003f25270 */
[----:B------:R-:W-:-:S02]  /*7e70*/  UIADD3.X UR5, URZ, UR23, URZ, UP0, !UPT ;  /* 0x000000173f057290 */ /* 0x000fc400087fe43f */
[----:B------:R-:W-:Y:S01]  /*7e80*/  UIADD3 UR15, UR8, 0x2a180, URZ ;  /* 0x0002a180080f7890 */ /* 0x000fe2000fffe03f */
[----:B------:R-:W-:Y:S02]  /*7e90*/  SEL R14, RZ, 0x1, P1 ;  /* 0x00000001ff0e7807 */ /* 0x000fe40000800000 */
[----:B------:R-:W-:Y:S01]  /*7ea0*/  UMOV UR8, UR14 ;  /* 0x0000000e00087c82 */ /* 0x000fe20008000000 */
[----:B------:R-:W-:Y:S02]  /*7eb0*/  SEL R8, R8, RZ, P1 ;  /* 0x000000ff08087207 */ /* 0x000fe40000800000 */
[----:B------:R-:W-:Y:S01]  /*7ec0*/  LOP3.LUT R7, R7, R14, RZ, 0x3c, !PT ;  /* 0x0000000e07077212 */ /* 0x000fe200078e3cff */
[----:B------:R0:W-:Y:S02]  /*7ed0*/  UTMALDG.3D [UR8], [UR4], desc[UR6] ;  /* 0x00000608040075b4 */ /* 0x0001e40008011000 */
[----:B0-----:R-:W-:Y:S01]  /*7ee0*/  UMOV UR8, UR15 ;  /* 0x0000000f00087c82 */ /* 0x001fe20008000000 */
[----:B------:R-:W-:-:S02]  /*7ef0*/  UMOV UR11, UR19 ;  /* 0x00000013000b7c82 */ /* 0x000fc40008000000 */
[----:B------:R0:W-:Y:S02]  /*7f00*/  UTMALDG.3D [UR8], [UR24], desc[UR6] ;  /* 0x00000608180075b4 */ /* 0x0001e40008011000 */
[----:B0-----:R-:W-:Y:S05]  /*7f10*/  @P3 BRA `(.L_x_144) ;  /* 0xfffffffc00483947 */ /* 0x001fea000383ffff */
.L_x_140:
[----:B------:R-:W-:Y:S05]  /*7f20*/  BSYNC B1 ;  /* 0x0000000000017941 */ /* 0x000fea0003800000 */
.L_x_139:
[----:B------:R-:W-:Y:S01]  /*7f30*/  LOP3.LUT P5, RZ, R15, 0xff, RZ, 0xc0, !PT ;  /* 0x000000ff0fff7812 */ /* 0x000fe200078ac0ff */
[C---:B------:R-:W-:Y:S01]  /*7f40*/  IMAD.IADD R13, R12.reuse, 0x1, R13 ;  /* 0x000000010c0d7824 */ /* 0x040fe200078e020d */
[----:B------:R-:W-:Y:S01]  /*7f50*/  ULDC.64 UR4, c[0x0][0x650] ;  /* 0x0001940000047ab9 */ /* 0x000fe20000000a00 */
[C---:B------:R-:W-:Y:S01]  /*7f60*/  ISETP.GE.U32.AND P3, PT, R12.reuse, 0x7, PT ;  /* 0x000000070c00780c */ /* 0x040fe20003f66070 */
[----:B------:R-:W-:Y:S01]  /*7f70*/  BSSY B1, `(.L_x_145) ;  /* 0x000006b000017945 */ /* 0x000fe20003800000 */
[C---:B------:R-:W-:Y:S01]  /*7f80*/  IMAD.WIDE.U32 R6, R13.reuse, 0x24924925, RZ ;  /* 0x249249250d067825 */ /* 0x040fe200078e00ff */
[----:B------:R-:W-:Y:S02]  /*7f90*/  ISETP.GT.U32.AND P1, PT, R13, 0x6, PT ;  /* 0x000000060d00780c */ /* 0x000fe40003f24070 */
[----:B------:R-:W-:Y:S01]  /*7fa0*/  PRMT R15, RZ, 0x7610, R15 ;  /* 0x00007610ff0f7816 */ /* 0x000fe2000000000f */
[----:B------:R-:W-:Y:S01]  /*7fb0*/  IMAD.MOV.U32 R11, RZ, RZ, -0x1 ;  /* 0xffffffffff0b7424 */ /* 0x000fe200078e00ff */
[----:B------:R-:W-:Y:S01]  /*7fc0*/  ISETP.LT.U32.AND P1, PT, R12, 0x7, P1 ;  /* 0x000000070c00780c */ /* 0x000fe20000f21070 */
[----:B------:R-:W-:-:S02]  /*7fd0*/  IMAD.MOV.U32 R14, RZ, RZ, -0x1 ;  /* 0xffffffffff0e7424 */ /* 0x000fc400078e00ff */
[----:B------:R-:W0:Y:S01]  /*7fe0*/  @P5 S2R R9, SR_CgaCtaId ;  /* 0x0000000000095919 */ /* 0x000e220000008800 */
[----:B------:R-:W-:Y:S01]  /*7ff0*/  SEL R6, RZ, 0x1, !P1 ;  /* 0x00000001ff067807 */ /* 0x000fe20004800000 */
[----:B------:R-:W-:Y:S01]  /*8000*/  IMAD.MOV.U32 R10, RZ, RZ, -0x1 ;  /* 0xffffffffff0a7424 */ /* 0x000fe200078e00ff */
[----:B------:R-:W-:Y:S02]  /*8010*/  IADD3 R2, P1, R2, UR20, RZ ;  /* 0x0000001402027c10 */ /* 0x000fe4000ff3e0ff */
[----:B------:R-:W-:Y:S02]  /*8020*/  @P5 MOV R8, 0x400 ;  /* 0x0000040000085802 */ /* 0x000fe40000000f00 */
[----:B------:R-:W-:Y:S02]  /*8030*/  IADD3.X R3, R3, UR13, RZ, P1, !PT ;  /* 0x0000000d03037c10 */ /* 0x000fe40008ffe4ff */
[----:B------:R-:W-:Y:S02]  /*8040*/  ISETP.GE.U32.AND P1, PT, R2, UR4, PT ;  /* 0x0000000402007c0c */ /* 0x000fe4000bf26070 */
[----:B------:R-:W-:-:S02]  /*8050*/  LOP3.LUT R5, R5, R6, RZ, 0x3c, !PT ;  /* 0x0000000605057212 */ /* 0x000fc400078e3cff */
[----:B------:R-:W-:Y:S02]  /*8060*/  ISETP.GE.U32.AND.EX P1, PT, R3, UR5, PT, P1 ;  /* 0x0000000503007c0c */ /* 0x000fe4000bf26110 */
[----:B0-----:R-:W-:Y:S01]  /*8070*/  @P5 LEA R8, R9, R8, 0x18 ;  /* 0x0000000809085211 */ /* 0x001fe200078ec0ff */
[----:B------:R-:W-:-:S03]  /*8080*/  IMAD.IADD R9, R13, 0x1, -R7 ;  /* 0x000000010d097824 */ /* 0x000fc600078e0a07 */
[----:B------:R0:W-:Y:S02]  /*8090*/  @P5 SYNCS.ARRIVE.TRANS64.A1T0 RZ, [R8+URZ+0x88], RZ ;  /* 0x000088ff08ff59a7 */ /* 0x0001e4000810003f */
[----:B------:R-:W-:-:S04]  /*80a0*/  LEA.HI R9, R9, R7, RZ, 0x1f ;  /* 0x0000000709097211 */ /* 0x000fc800078ff8ff */
[----:B------:R-:W-:-:S04]  /*80b0*/  SHF.R.U32.HI R6, RZ, 0x2, R9 ;  /* 0x00000002ff067819 */ /* 0x000fc80000011609 */
[--C-:B------:R-:W-:Y:S01]  /*80c0*/  @P3 LOP3.LUT R5, R5, 0x1, R6.reuse, 0x78, !PT ;  /* 0x0000000105053812 */ /* 0x100fe200078e7806 */
[----:B------:R-:W-:Y:S01]  /*80d0*/  IMAD R13, R6, -0x7, R13 ;  /* 0xfffffff9060d7824 */ /* 0x000fe200078e020d */
[----:B------:R-:W-:Y:S01]  /*80e0*/  PRMT R6, RZ, 0x7610, R6 ;  /* 0x00007610ff067816 */ /* 0x000fe20000000006 */
[----:B0-----:R-:W-:Y:S06]  /*80f0*/  @P1 BRA `(.L_x_146) ;  /* 0x0000000400481947 */ /* 0x001fec0003800000 */
[----:B------:R-:W-:Y:S01]  /*8100*/  ULDC.64 UR4, c[0x0][0x628] ;  /* 0x00018a0000047ab9 */ /* 0x000fe20000000a00 */
[----:B------:R-:W0:Y:S01]  /*8110*/  S2R R17, SR_CTAID.X ;  /* 0x0000000000117919 */ /* 0x000e220000002500 */
[----:B------:R-:W-:Y:S01]  /*8120*/  ISETP.NE.U32.AND P1, PT, RZ, UR4, PT ;  /* 0x00000004ff007c0c */ /* 0x000fe2000bf25070 */
[----:B------:R-:W-:Y:S01]  /*8130*/  ULDC UR7, c[0x0][0x630] ;  /* 0x00018c0000077ab9 */ /* 0x000fe20000000800 */
[----:B------:R-:W-:Y:S01]  /*8140*/  IMAD.MOV.U32 R6, RZ, RZ, R2 ;  /* 0x000000ffff067224 */ /* 0x000fe200078e0002 */
[----:B------:R-:W1:Y:S01]  /*8150*/  S2R R14, SR_CTAID.Y ;  /* 0x00000000000e7919 */ /* 0x000e620000002600 */
[----:B------:R-:W-:Y:S01]  /*8160*/  ISETP.NE.AND.EX P1, PT, RZ, UR5, PT, P1 ;  /* 0x00000005ff007c0c */ /* 0x000fe2000bf25310 */
[----:B------:R-:W-:-:S12]  /*8170*/  IMAD.MOV.U32 R7, RZ, RZ, R3 ;  /* 0x000000ffff077224 */ /* 0x000fd800078e0003 */
[----:B------:R-:W-:Y:S05]  /*8180*/  @!P1 BRA `(.L_x_147) ;  /* 0x0000000000289947 */ /* 0x000fea0003800000 */
[----:B------:R-:W-:Y:S02]  /*8190*/  ULDC UR6, c[0x0][0x634] ;  /* 0x00018d0000067ab9 */ /* 0x000fe40000000800 */
[----:B------:R-:W-:-:S05]  /*81a0*/  IADD3 R11, P1, R2, UR6, RZ ;  /* 0x00000006020b7c10 */ /* 0x000fca000ff3e0ff */
[----:B------:R-:W-:-:S04]  /*81b0*/  IMAD.X R19, RZ, RZ, R3, P1 ;  /* 0x000000ffff137224 */ /* 0x000fc800008e0603 */
[----:B------:R-:W-:-:S04]  /*81c0*/  IMAD.WIDE.U32 R8, R19, UR4, RZ ;  /* 0x0000000413087c25 */ /* 0x000fc8000f8e00ff */
[----:B------:R-:W-:-:S04]  /*81d0*/  IMAD.WIDE.U32 R8, P1, R11, UR5, R8 ;  /* 0x000000050b087c25 */ /* 0x000fc8000f820008 */
[----:B------:R-:W-:-:S04]  /*81e0*/  IMAD.WIDE.U32 R10, R11, UR4, RZ ;  /* 0x000000040b0a7c25 */ /* 0x000fc8000f8e00ff */
[----:B------:R-:W-:Y:S01]  /*81f0*/  IMAD.X R7, RZ, RZ, RZ, P1 ;  /* 0x000000ffff077224 */ /* 0x000fe200008e06ff */
[----:B------:R-:W-:Y:S01]  /*8200*/  IADD3 RZ, P1, R11, R8, RZ ;  /* 0x000000080bff7210 */ /* 0x000fe20007f3e0ff */
[----:B------:R-:W-:-:S04]  /*8210*/  IMAD.MOV.U32 R6, RZ, RZ, R9 ;  /* 0x000000ffff067224 */ /* 0x000fc800078e0009 */
[----:B------:R-:W-:-:S08]  /*8220*/  IMAD.WIDE.U32.X R6, R19, UR5, R6, P1 ;  /* 0x0000000513067c25 */ /* 0x000fd000088e0406 */
.L_x_147:
[--C-:B------:R-:W-:Y:S01]  /*8230*/  SHF.R.U64 R10, R6, UR7, R7.reuse ;  /* 0x00000007060a7c19 */ /* 0x100fe20008001207 */
[----:B------:R-:W-:Y:S01]  /*8240*/  ULDC.64 UR4, c[0x0][0x620] ;  /* 0x0001880000047ab9 */ /* 0x000fe20000000a00 */
[----:B------:R-:W-:Y:S01]  /*8250*/  SHF.R.U32.HI R6, RZ, UR7, R7 ;  /* 0x00000007ff067c19 */ /* 0x000fe20008011607 */
[----:B------:R-:W2:Y:S01]  /*8260*/  LDC R22, c[0x0][0x144] ;  /* 0x00005100ff167b82 */ /* 0x000ea20000000800 */
[----:B------:R-:W-:Y:S01]  /*8270*/  IADD3 R9, P1, RZ, -R10, RZ ;  /* 0x8000000aff097210 */ /* 0x000fe20007f3e0ff */
[----:B------:R-:W-:Y:S01]  /*8280*/  ULDC.64 UR8, c[0x0][0x640] ;  /* 0x0001900000087ab9 */ /* 0x000fe20000000a00 */
[----:B0-----:R-:W-:Y:S01]  /*8290*/  I2FP.F32.U32 R11, R17 ;  /* 0x00000011000b7245 */ /* 0x001fe20000201000 */
[----:B------:R-:W-:Y:S02]  /*82a0*/  ULDC UR6, c[0x0][0x608] ;  /* 0x0001820000067ab9 */ /* 0x000fe40000000800 */
[----:B------:R-:W-:Y:S01]  /*82b0*/  IMAD.X R6, RZ, RZ, ~R6, P1 ;  /* 0x000000ffff067224 */ /* 0x000fe200008e0e06 */
[----:B------:R-:W-:Y:S01]  /*82c0*/  ISETP.NE.U32.AND P1, PT, RZ, UR8, PT ;  /* 0x00000008ff007c0c */ /* 0x000fe2000bf25070 */
[----:B------:R-:W0:Y:S02]  /*82d0*/  LDC R19, c[0x0][0x148] ;  /* 0x00005200ff137b82 */ /* 0x000e240000000800 */
[----:B------:R-:W-:Y:S01]  /*82e0*/  IMAD R8, R6, UR4, RZ ;  /* 0x0000000406087c24 */ /* 0x000fe2000f8e02ff */
[----:B------:R-:W-:Y:S01]  /*82f0*/  ISETP.NE.AND.EX P1, PT, RZ, UR9, PT, P1 ;  /* 0x00000009ff007c0c */ /* 0x000fe2000bf25310 */
[----:B------:R-:W-:Y:S01]  /*8300*/  IMAD.WIDE.U32 R6, R9, UR4, R2 ;  /* 0x0000000409067c25 */ /* 0x000fe2000f8e0002 */
[----:B------:R-:W-:-:S03]  /*8310*/  ULDC UR4, c[0x0][0x150] ;  /* 0x0000540000047ab9 */ /* 0x000fc60000000800 */
[----:B------:R-:W-:Y:S02]  /*8320*/  IMAD R9, R9, UR5, R8 ;  /* 0x0000000509097c24 */ /* 0x000fe4000f8e0208 */
[----:B------:R-:W-:Y:S01]  /*8330*/  FMUL R8, R11, UR4 ;  /* 0x000000040b087c20 */ /* 0x000fe20008400000 */
[----:B------:R-:W-:Y:S01]  /*8340*/  ULDC UR4, c[0x0][0x618] ;  /* 0x0001860000047ab9 */ /* 0x000fe20000000800 */
[----:B------:R-:W-:Y:S01]  /*8350*/  ULDC UR5, c[0x0][0x154] ;  /* 0x0000550000057ab9 */ /* 0x000fe20000000800 */
[----:B------:R-:W-:-:S03]  /*8360*/  IMAD.IADD R7, R7, 0x1, R9 ;  /* 0x0000000107077824 */ /* 0x000fc600078e0209 */
[----:B------:R-:W3:Y:S02]  /*8370*/  F2I.U32.TRUNC.NTZ R8, R8 ;  /* 0x0000000800087305 */ /* 0x000ee4000020f000 */
[----:B------:R-:W-:Y:S02]  /*8380*/  SHF.R.U64 R11, R6, UR4, R7 ;  /* 0x00000004060b7c19 */ /* 0x000fe40008001207 */
[----:B-1----:R-:W-:-:S05]  /*8390*/  I2FP.F32.U32 R6, R14 ;  /* 0x0000000e00067245 */ /* 0x002fca0000201000 */
[----:B------:R-:W-:Y:S01]  /*83a0*/  FMUL R21, R6, UR5 ;  /* 0x0000000506157c20 */ /* 0x000fe20008400000 */
[----:B------:R-:W-:Y:S01]  /*83b0*/  SHF.R.U32.HI R6, RZ, UR4, R7 ;  /* 0x00000004ff067c19 */ /* 0x000fe20008011607 */
[----:B------:R-:W-:-:S03]  /*83c0*/  ULDC UR4, c[0x0][0x658] ;  /* 0x0001960000047ab9 */ /* 0x000fc60000000800 */
[--C-:B------:R-:W-:Y:S01]  /*83d0*/  SHF.R.U64 R20, R11, UR6, R6.reuse ;  /* 0x000000060b147c19 */ /* 0x100fe20008001206 */
[----:B------:R-:W1:Y:S01]  /*83e0*/  F2I.U32.TRUNC.NTZ R21, R21 ;  /* 0x0000001500157305 */ /* 0x000e62000020f000 */
[----:B------:R-:W-:Y:S01]  /*83f0*/  SHF.R.U32.HI R7, RZ, UR6, R6 ;  /* 0x00000006ff077c19 */ /* 0x000fe20008011606 */
[----:B---3--:R-:W-:-:S03]  /*8400*/  IMAD.MOV R8, RZ, RZ, -R8 ;  /* 0x000000ffff087224 */ /* 0x008fc600078e0a08 */
[----:B------:R-:W-:Y:S01]  /*8410*/  SHF.R.U64 R18, R20, UR4, R7 ;  /* 0x0000000414127c19 */ /* 0x000fe20008001207 */
[----:B--2---:R-:W-:Y:S01]  /*8420*/  IMAD R17, R22, R8, R17 ;  /* 0x0000000816117224 */ /* 0x004fe200078e0211 */
[----:B------:R-:W-:-:S03]  /*8430*/  SHF.R.U32.HI R23, RZ, UR4, R7 ;  /* 0x00000004ff177c19 */ /* 0x000fc60008011607 */
[----:B------:R-:W-:Y:S02]  /*8440*/  IMAD.MOV.U32 R6, RZ, RZ, R18 ;  /* 0x000000ffff067224 */ /* 0x000fe400078e0012 */
[----:B------:R-:W-:Y:S01]  /*8450*/  IMAD.MOV.U32 R7, RZ, RZ, R23 ;  /* 0x000000ffff077224 */ /* 0x000fe200078e0017 */
[----:B-1----:R-:W-:Y:S06]  /*8460*/  @!P1 BRA `(.L_x_148) ;  /* 0x0000000000289947 */ /* 0x002fec0003800000 */
[----:B------:R-:W-:Y:S02]  /*8470*/  ULDC UR4, c[0x0][0x64c] ;  /* 0x0001930000047ab9 */ /* 0x000fe40000000800 */
[----:B------:R-:W-:-:S05]  /*8480*/  IADD3 R7, P1, R18, UR4, RZ ;  /* 0x0000000412077c10 */ /* 0x000fca000ff3e0ff */
[----:B------:R-:W-:-:S04]  /*8490*/  IMAD.X R23, RZ, RZ, R23, P1 ;  /* 0x000000ffff177224 */ /* 0x000fc800008e0617 */
[----:B------:R-:W-:-:S04]  /*84a0*/  IMAD.WIDE.U32 R8, R23, UR8, RZ ;  /* 0x0000000817087c25 */ /* 0x000fc8000f8e00ff */
[----:B------:R-:W-:-:S04]  /*84b0*/  IMAD.WIDE.U32 R8, P1, R7, UR9, R8 ;  /* 0x0000000907087c25 */ /* 0x000fc8000f820008 */
[----:B------:R-:W-:-:S04]  /*84c0*/  IMAD.WIDE.U32 R6, R7, UR8, RZ ;  /* 0x0000000807067c25 */ /* 0x000fc8000f8e00ff */
[----:B------:R-:W-:Y:S01]  /*84d0*/  IMAD.MOV.U32 R6, RZ, RZ, R9 ;  /* 0x000000ffff067224 */ /* 0x000fe200078e0009 */
[----:B------:R-:W-:Y:S01]  /*84e0*/  IADD3 RZ, P3, R7, R8, RZ ;  /* 0x0000000807ff7210 */ /* 0x000fe20007f7e0ff */
[----:B------:R-:W-:-:S04]  /*84f0*/  IMAD.X R7, RZ, RZ, RZ, P1 ;  /* 0x000000ffff077224 */ /* 0x000fc800008e06ff */
[----:B------:R-:W-:-:S08]  /*8500*/  IMAD.WIDE.U32.X R6, R23, UR9, R6, P3 ;  /* 0x0000000917067c25 */ /* 0x000fd000098e0406 */
.L_x_148:
[----:B------:R-:W-:Y:S01]  /*8510*/  ULDC UR4, c[0x0][0x648] ;  /* 0x0001920000047ab9 */ /* 0x000fe20000000800 */
[----:B------:R-:W-:Y:S01]  /*8520*/  LOP3.LUT R20, R20, UR17, RZ, 0xc0, !PT ;  /* 0x0000001114147c12 */ /* 0x000fe2000f8ec0ff */
[----:B------:R-:W-:Y:S01]  /*8530*/  IMAD.MOV R21, RZ, RZ, -R21 ;  /* 0x000000ffff157224 */ /* 0x000fe200078e0a15 */
[----:B------:R-:W-:Y:S01]  /*8540*/  SHF.R.U64 R7, R6, UR4, R7 ;  /* 0x0000000406077c19 */ /* 0x000fe20008001207 */
[----:B------:R-:W-:Y:S01]  /*8550*/  ULDC UR4, c[0x0][0x638] ;  /* 0x00018e0000047ab9 */ /* 0x000fe20000000800 */
[----:B------:R-:W-:Y:S01]  /*8560*/  LOP3.LUT R11, R11, UR16, RZ, 0xc0, !PT ;  /* 0x000000100b0b7c12 */ /* 0x000fe2000f8ec0ff */
[----:B0-----:R-:W-:Y:S01]  /*8570*/  @P4 IMAD R17, R19, R21, R14 ;  /* 0x0000001513114224 */ /* 0x001fe200078e020e */
[----:B------:R-:W-:Y:S01]  /*8580*/  ULDC UR5, c[0x0][0x610] ;  /* 0x0001840000057ab9 */ /* 0x000fe20000000800 */
[----:B------:R-:W-:Y:S02]  /*8590*/  IMAD.MOV R9, RZ, RZ, -R7 ;  /* 0x000000ffff097224 */ /* 0x000fe400078e0a07 */
[----:B------:R-:W-:-:S02]  /*85a0*/  IMAD R20, R7, UR18, R20 ;  /* 0x0000001207147c24 */ /* 0x000fc4000f8e0214 */
[----:B------:R-:W-:Y:S01]  /*85b0*/  IMAD R18, R9, UR4, R18 ;  /* 0x0000000409127c24 */ /* 0x000fe2000f8e0212 */
[----:B------:R-:W-:Y:S01]  /*85c0*/  ULDC UR4, c[0x0][0x600] ;  /* 0x0001800000047ab9 */ /* 0x000fe20000000800 */
[----:B------:R-:W-:Y:S02]  /*85d0*/  IMAD R17, R20, UR5, R17 ;  /* 0x0000000514117c24 */ /* 0x000fe4000f8e0211 */
[----:B------:R-:W-:Y:S02]  /*85e0*/  IMAD R18, R18, UR4, R11 ;  /* 0x0000000412127c24 */ /* 0x000fe4000f8e020b */
[----:B------:R-:W-:-:S03]  /*85f0*/  IMAD.MOV.U32 R6, RZ, RZ, 0x1 ;  /* 0x00000001ff067424 */ /* 0x000fc600078e00ff */
[----:B------:R-:W-:Y:S02]  /*8600*/  SEL R14, R18, R17, !P4 ;  /* 0x00000011120e7207 */ /* 0x000fe40006000000 */
[----:B------:R-:W-:-:S07]  /*8610*/  SEL R11, R17, R18, !P4 ;  /* 0x00000012110b7207 */ /* 0x000fce0006000000 */
.L_x_146:
[----:B------:R-:W-:Y:S05]  /*8620*/  BSYNC B1 ;  /* 0x0000000000017941 */ /* 0x000fea0003800000 */
.L_x_145:
[----:B------:R-:W-:-:S13]  /*8630*/  LOP3.LUT P1, RZ, R6, 0xff, RZ, 0xc0, !PT ;  /* 0x000000ff06ff7812 */ /* 0x000fda000782c0ff */
[----:B------:R-:W-:Y:S05]  /*8640*/  @P1 BRA `(.L_x_149) ;  /* 0xfffffff400481947 */ /* 0x000fea000383ffff */
[----:B------:R-:W-:Y:S05]  /*8650*/  BSYNC B0 ;  /* 0x0000000000007941 */ /* 0x000fea0003800000 */
.L_x_137:
[----:B------:R-:W-:-:S03]  /*8660*/  UMOV UR4, 0xffffffff ;  /* 0xffffffff00047882 */ /* 0x000fc60000000000 */
[----:B------:R-:W-:Y:S05]  /*8670*/  BRA.DIV UR4, `(.L_x_150) ;  /* 0x0000000604887947 */ /* 0x000fea000b800000 */
[----:B------:R-:W-:-:S13]  /*8680*/  ELECT P0, URZ, PT ;  /* 0x00000000003f782f */ /* 0x000fda0003800000 */
.L_x_167:
[----:B------:R-:W-:Y:S04]  /*8690*/  BSSY B0, `(.L_x_151) ;  /* 0x0000046000007945 */ /* 0x000fe80003800000 */
[----:B------:R-:W-:Y:S05]  /*86a0*/  @!P0 BRA `(.L_x_152) ;  /* 0x0000000400108947 */ /* 0x000fea0003800000 */
[----:B------:R-:W-:-:S04]  /*86b0*/  LOP3.LUT R4, R4, 0x2, RZ, 0xfc, !PT ;  /* 0x0000000204047812 */ /* 0x000fc800078efcff */
[----:B------:R-:W-:-:S13]  /*86c0*/  ISETP.NE.AND P0, PT, R4, 0x3, PT ;  /* 0x000000030400780c */ /* 0x000fda0003f05270 */
[----:B------:R-:W-:Y:S05]  /*86d0*/  @!P0 BRA `(.L_x_153) ;  /* 0x0000000000048947 */ /* 0x000fea0003800000 */
[----:B------:R-:W-:Y:S01]  /*86e0*/  BPT.TRAP 0x1 ;  /* 0x000000040000795c */ /* 0x000fe20000300000 */
.L_x_153:
[----:B------:R-:W0:Y:S01]  /*86f0*/  S2R R3, SR_CgaCtaId ;  /* 0x0000000000037919 */ /* 0x000e220000008800 */
[----:B------:R-:W-:-:S04]  /*8700*/  MOV R0, 0x400 ;  /* 0x0000040000007802 */ /* 0x000fc80000000f00 */
[----:B0-----:R-:W-:Y:S02]  /*8710*/  LEA R0, R3, R0, 0x18 ;  /* 0x0000000003007211 */ /* 0x001fe400078ec0ff */
[----:B------:R-:W-:-:S03]  /*8720*/  SHF.L.U32 R3, R5, 0x1f, RZ ;  /* 0x0000001f05037819 */ /* 0x000fc600000006ff */
[----:B------:R-:W-:-:S04]  /*8730*/  VIADD R0, R0, 0x38 ;  /* 0x0000003800007836 */ /* 0x000fc80000000000 */
[C---:B------:R-:W-:Y:S02]  /*8740*/  IMAD R6, R13.reuse, 0x8, R0 ;  /* 0x000000080d067824 */ /* 0x040fe400078e0200 */
[----:B------:R-:W-:Y:S02]  /*8750*/  VIADD R13, R13, 0x1 ;  /* 0x000000010d0d7836 */ /* 0x000fe40000000000 */
[----:B------:R-:W0:Y:S03]  /*8760*/  SYNCS.PHASECHK.TRANS64.TRYWAIT P0, [R6+URZ], R3 ;  /* 0x00000003060075a7 */ /* 0x000e26000800017f */
[----:B------:R-:W-:-:S04]  /*8770*/  ISETP.NE.AND P1, PT, R13, 0x7, PT ;  /* 0x000000070d00780c */ /* 0x000fc80003f25270 */
[----:B------:R-:W-:Y:S02]  /*8780*/  SEL R2, RZ, 0x1, P1 ;  /* 0x00000001ff027807 */ /* 0x000fe40000800000 */
[----:B------:R-:W-:Y:S02]  /*8790*/  SEL R13, R13, RZ, P1 ;  /* 0x000000ff0d0d7207 */ /* 0x000fe40000800000 */
[----:B------:R-:W-:-:S03]  /*87a0*/  LOP3.LUT R8, R5, R2, RZ, 0x3c, !PT ;  /* 0x0000000205087212 */ /* 0x000fc600078e3cff */
[----:B------:R-:W-:Y:S01]  /*87b0*/  IMAD R7, R13, 0x8, R0 ;  /* 0x000000080d077824 */ /* 0x000fe200078e0200 */
[----:B------:R-:W-:Y:S01]  /*87c0*/  SHF.L.U32 R4, R8, 0x1f, RZ ;  /* 0x0000001f08047819 */ /* 0x000fe200000006ff */
[----:B0-----:R-:W-:Y:S06]  /*87d0*/  @!P0 BRA `(.L_x_154) ;  /* 0x0000000400548947 */ /* 0x001fec0003800000 */
.L_x_168:
[----:B------:R-:W1:Y:S01]  /*87e0*/  SYNCS.PHASECHK.TRANS64.TRYWAIT P0, [R7+URZ], R4 ;  /* 0x00000004070075a7 */ /* 0x000e62000800017f */
[----:B------:R-:W-:-:S05]  /*87f0*/  VIADD R2, R13, 0x1 ;  /* 0x000000010d027836 */ /* 0x000fca0000000000 */
[----:B------:R-:W-:-:S04]  /*8800*/  ISETP.NE.AND P1, PT, R2, 0x7, PT ;  /* 0x000000070200780c */ /* 0x000fc80003f25270 */
[----:B0-----:R-:W-:Y:S02]  /*8810*/  SEL R3, RZ, 0x1, P1 ;  /* 0x00000001ff037807 */ /* 0x001fe40000800000 */
[----:B------:R-:W-:Y:S02]  /*8820*/  SEL R9, R2, RZ, P1 ;  /* 0x000000ff02097207 */ /* 0x000fe40000800000 */
[----:B------:R-:W-:-:S03]  /*8830*/  LOP3.LUT R8, R8, R3, RZ, 0x3c, !PT ;  /* 0x0000000308087212 */ /* 0x000fc600078e3cff */
[----:B------:R-:W-:Y:S01]  /*8840*/  IMAD R6, R9, 0x8, R0 ;  /* 0x0000000809067824 */ /* 0x000fe200078e0200 */
[----:B------:R-:W-:Y:S01]  /*8850*/  SHF.L.U32 R5, R8, 0x1f, RZ ;  /* 0x0000001f08057819 */ /* 0x000fe200000006ff */
[----:B-1----:R-:W-:Y:S06]  /*8860*/  @!P0 BRA `(.L_x_155) ;  /* 0x0000000400448947 */ /* 0x002fec0003800000 */
.L_x_169:
[----:B------:R-:W1:Y:S01]  /*8870*/  SYNCS.PHASECHK.TRANS64.TRYWAIT P0, [R6+URZ], R5 ;  /* 0x00000005060075a7 */ /* 0x000e62000800017f */
[----:B------:R-:W-:-:S05]  /*8880*/  VIADD R2, R9, 0x1 ;  /* 0x0000000109027836 */ /* 0x000fca0000000000 */
[----:B------:R-:W-:-:S04]  /*8890*/  ISETP.NE.AND P1, PT, R2, 0x7, PT ;  /* 0x000000070200780c */ /* 0x000fc80003f25270 */
[----:B------:R-:W-:Y:S02]  /*88a0*/  SEL R3, RZ, 0x1, P1 ;  /* 0x00000001ff037807 */ /* 0x000fe40000800000 */
[----:B0-----:R-:W-:Y:S02]  /*88b0*/  SEL R7, R2, RZ, P1 ;  /* 0x000000ff02077207 */ /* 0x001fe40000800000 */
[----:B------:R-:W-:-:S03]  /*88c0*/  LOP3.LUT R8, R8, R3, RZ, 0x3c, !PT ;  /* 0x0000000308087212 */ /* 0x000fc600078e3cff */
[----:B------:R-:W-:Y:S01]  /*88d0*/  IMAD R9, R7, 0x8, R0 ;  /* 0x0000000807097824 */ /* 0x000fe200078e0200 */
[----:B------:R-:W-:Y:S01]  /*88e0*/  SHF.L.U32 R4, R8, 0x1f, RZ ;  /* 0x0000001f08047819 */ /* 0x000fe200000006ff */
[----:B-1----:R-:W-:Y:S06]  /*88f0*/  @!P0 BRA `(.L_x_156) ;  /* 0x0000000400348947 */ /* 0x002fec0003800000 */
.L_x_170:
[----:B------:R-:W1:Y:S01]  /*8900*/  SYNCS.PHASECHK.TRANS64.TRYWAIT P0, [R9+URZ], R4 ;  /* 0x00000004090075a7 */ /* 0x000e62000800017f */
[----:B------:R-:W-:-:S05]  /*8910*/  VIADD R2, R7, 0x1 ;  /* 0x0000000107027836 */ /* 0x000fca0000000000 */
[----:B------:R-:W-:-:S04]  /*8920*/  ISETP.NE.AND P1, PT, R2, 0x7, PT ;  /* 0x000000070200780c */ /* 0x000fc80003f25270 */
[----:B------:R-:W-:Y:S02]  /*8930*/  SEL R3, RZ, 0x1, P1 ;  /* 0x00000001ff037807 */ /* 0x000fe40000800000 */
[----:B------:R-:W-:Y:S02]  /*8940*/  SEL R7, R2, RZ, P1 ;  /* 0x000000ff02077207 */ /* 0x000fe40000800000 */
[----:B------:R-:W-:-:S03]  /*8950*/  LOP3.LUT R8, R8, R3, RZ, 0x3c, !PT ;  /* 0x0000000308087212 */ /* 0x000fc600078e3cff */
[----:B------:R-:W-:Y:S01]  /*8960*/  IMAD R10, R7, 0x8, R0 ;  /* 0x00000008070a7824 */ /* 0x000fe200078e0200 */
[----:B0-----:R-:W-:Y:S01]  /*8970*/  SHF.L.U32 R5, R8, 0x1f, RZ ;  /* 0x0000001f08057819 */ /* 0x001fe200000006ff */
[----:B-1----:R-:W-:Y:S06]  /*8980*/  @!P0 BRA `(.L_x_157) ;  /* 0x0000000400248947 */ /* 0x002fec0003800000 */
.L_x_171:
[----:B------:R-:W1:Y:S01]  /*8990*/  SYNCS.PHASECHK.TRANS64.TRYWAIT P0, [R10+URZ], R5 ;  /* 0x000000050a0075a7 */ /* 0x000e62000800017f */
[----:B------:R-:W-:-:S05]  /*89a0*/  VIADD R2, R7, 0x1 ;  /* 0x0000000107027836 */ /* 0x000fca0000000000 */
[----:B------:R-:W-:-:S04]  /*89b0*/  ISETP.NE.AND P1, PT, R2, 0x7, PT ;  /* 0x000000070200780c */ /* 0x000fc80003f25270 */
[----:B------:R-:W-:Y:S02]  /*89c0*/  SEL R3, RZ, 0x1, P1 ;  /* 0x00000001ff037807 */ /* 0x000fe40000800000 */
[----:B------:R-:W-:Y:S02]  /*89d0*/  SEL R7, R2, RZ, P1 ;  /* 0x000000ff02077207 */ /* 0x000fe40000800000 */
[----:B0-----:R-:W-:-:S03]  /*89e0*/  LOP3.LUT R9, R8, R3, RZ, 0x3c, !PT ;  /* 0x0000000308097212 */ /* 0x001fc600078e3cff */
[----:B------:R-:W-:Y:S01]  /*89f0*/  IMAD R11, R7, 0x8, R0 ;  /* 0x00000008070b7824 */ /* 0x000fe200078e0200 */
[----:B------:R-:W-:Y:S01]  /*8a00*/  SHF.L.U32 R6, R9, 0x1f, RZ ;  /* 0x0000001f09067819 */ /* 0x000fe200000006ff */
[----:B-1----:R-:W-:Y:S06]  /*8a10*/  @!P0 BRA `(.L_x_158) ;  /* 0x0000000400148947 */ /* 0x002fec0003800000 */
.L_x_172:
[----:B------:R-:W1:Y:S01]  /*8a20*/  SYNCS.PHASECHK.TRANS64.TRYWAIT P0, [R11+URZ], R6 ;  /* 0x000000060b0075a7 */ /* 0x000e62000800017f */
[----:B------:R-:W-:-:S05]  /*8a30*/  VIADD R2, R7, 0x1 ;  /* 0x0000000107027836 */ /* 0x000fca0000000000 */
[----:B------:R-:W-:-:S04]  /*8a40*/  ISETP.NE.AND P1, PT, R2, 0x7, PT ;  /* 0x000000070200780c */ /* 0x000fc80003f25270 */
[----:B------:R-:W-:Y:S02]  /*8a50*/  SEL R4, RZ, 0x1, P1 ;  /* 0x00000001ff047807 */ /* 0x000fe40000800000 */
[----:B------:R-:W-:Y:S02]  /*8a60*/  SEL R3, R2, RZ, P1 ;  /* 0x000000ff02037207 */ /* 0x000fe40000800000 */
[----:B------:R-:W-:Y:S01]  /*8a70*/  LOP3.LUT R4, R9, R4, RZ, 0x3c, !PT ;  /* 0x0000000409047212 */ /* 0x000fe200078e3cff */
[----:B-1----:R-:W-:Y:S06]  /*8a80*/  @!P0 BRA `(.L_x_159) ;  /* 0x00000004000c8947 */ /* 0x002fec0003800000 */
.L_x_173:
[----:B------:R-:W-:Y:S01]  /*8a90*/  IMAD R3, R3, 0x8, R0 ;  /* 0x0000000803037824 */ /* 0x000fe200078e0200 */
[----:B------:R-:W-:-:S07]  /*8aa0*/  SHF.L.U32 R0, R4, 0x1f, RZ ;  /* 0x0000001f04007819 */ /* 0x000fce00000006ff */
.L_x_160:
[----:B--2---:R2:W3:Y:S02]  /*8ab0*/  SYNCS.PHASECHK.TRANS64.TRYWAIT P0, [R3+URZ], R0 ;  /* 0x00000000030075a7 */ /* 0x0044e4000800017f */
[----:B---3--:R-:W-:Y:S05]  /*8ac0*/  @!P0 NANOSLEEP.SYNCS 0x989680 ;  /* 0x009896800000895d */ /* 0x008fea0003900000 */
[----:B------:R-:W3:Y:S02]  /*8ad0*/  @!P0 SYNCS.PHASECHK.TRANS64 P0, [R3+URZ], R0 ;  /* 0x00000000030085a7 */ /* 0x000ee4000800007f */
[----:B---3--:R-:W-:Y:S05]  /*8ae0*/  @!P0 BRA `(.L_x_160) ;  /* 0xfffffffc00f08947 */ /* 0x008fea000383ffff */
.L_x_152:
[----:B------:R-:W-:Y:S05]  /*8af0*/  BSYNC B0 ;  /* 0x0000000000007941 */ /* 0x000fea0003800000 */
.L_x_151:
[----:B------:R-:W-:Y:S05]  /*8b00*/  EXIT ;  /* 0x000000000000794d */ /* 0x000fea0003800000 */
.L_x_17:
[----:B-1----:R-:W-:-:S04]  /*8b10*/  IMAD.U32 R8, RZ, RZ, UR6 ;  /* 0x00000006ff087e24 */ /* 0x002fc8000f8e00ff */
[----:B------:R1:W4:Y:S03]  /*8b20*/  SYNCS.PHASECHK.TRANS64.TRYWAIT P0, [R8+URZ], R7 ;  /* 0x00000007080075a7 */ /* 0x000326000800017f */
[----:B----4-:R-:W-:Y:S05]  /*8b30*/  @!P0 NANOSLEEP.SYNCS 0x989680 ;  /* 0x009896800000895d */ /* 0x010fea0003900000 */
[----:B------:R-:W4:Y:S02]  /*8b40*/  @!P0 SYNCS.PHASECHK.TRANS64 P0, [R8+URZ], R7 ;  /* 0x00000007080085a7 */ /* 0x000f24000800007f */
[----:B----4-:R-:W-:Y:S05]  /*8b50*/  @!P0 BRA `(.L_x_17) ;  /* 0xfffffffc00ec8947 */ /* 0x010fea000383ffff */
[----:B------:R-:W-:Y:S05]  /*8b60*/  BRA `(.L_x_16) ;  /* 0xffffff88004c7947 */ /* 0x000fea000383ffff */
.L_x_23:
[----:B-1----:R-:W-:-:S04]  /*8b70*/  IMAD.U32 R12, RZ, RZ, UR10 ;  /* 0x0000000aff0c7e24 */ /* 0x002fc8000f8e00ff */
[----:B------:R1:W4:Y:S03]  /*8b80*/  SYNCS.PHASECHK.TRANS64.TRYWAIT P0, [R12+URZ], R9 ;  /* 0x000000090c0075a7 */ /* 0x000326000800017f */
[----:B----4-:R-:W-:Y:S05]  /*8b90*/  @!P0 NANOSLEEP.SYNCS 0x989680 ;  /* 0x009896800000895d */ /* 0x010fea0003900000 */
[----:B------:R-:W4:Y:S02]  /*8ba0*/  @!P0 SYNCS.PHASECHK.TRANS64 P0, [R12+URZ], R9 ;  /* 0x000000090c0085a7 */ /* 0x000f24000800007f */
[----:B----4-:R-:W-:Y:S05]  /*8bb0*/  @!P0 BRA `(.L_x_23) ;  /* 0xfffffffc00ec8947 */ /* 0x010fea000383ffff */
[----:B------:R-:W-:Y:S05]  /*8bc0*/  BRA `(.L_x_22) ;  /* 0xffffff9400987947 */ /* 0x000fea000383ffff */
.L_x_138:
[----:B------:R-:W-:Y:S01]  /*8bd0*/  BSSY B1, `(.L_x_161) ;  /* 0x0000006000017945 */ /* 0x000fe20003800000 */
[----:B------:R-:W-:-:S07]  /*8be0*/  IMAD.MOV.U32 R6, RZ, RZ, -0x1 ;  /* 0xffffffffff067424 */ /* 0x000fce00078e00ff */
[----:B------:R-:W-:Y:S05]  /*8bf0*/  WARPSYNC.COLLECTIVE R6, `(.L_x_162) ;  /* 0x00000000060c7348 */ /* 0x000fea0003c00000 */
[----:B------:R-:W-:Y:S02]  /*8c00*/  ELECT P1, UR62, PT ;  /* 0x00000000003e782f */ /* 0x000fe40003820000 */
[----:B------:R-:W-:Y:S01]  /*8c10*/  MOV R6, UR62 ;  /* 0x0000003e00067c02 */ /* 0x000fe20008000f00 */
[----:B------:R-:W-:Y:S10]  /*8c20*/  ENDCOLLECTIVE ;  /* 0x000000000000791b */ /* 0x000ff40003800000 */
.L_x_162:
[----:B------:R-:W-:Y:S05]  /*8c30*/  BSYNC B1 ;  /* 0x0000000000017941 */ /* 0x000fea0003800000 */
.L_x_161:
[----:B------:R-:W-:Y:S05]  /*8c40*/  BRA `(.L_x_163) ;  /* 0xffffffec00d47947 */ /* 0x000fea000383ffff */
.L_x_141:
[----:B0-----:R0:W1:Y:S02]  /*8c50*/  SYNCS.PHASECHK.TRANS64.TRYWAIT P1, [R14+URZ+0x38], R9 ;  /* 0x000038090e0075a7 */ /* 0x001064000802017f */
[----:B-1----:R-:W-:Y:S05]  /*8c60*/  @!P1 NANOSLEEP.SYNCS 0x989680 ;  /* 0x009896800000995d */ /* 0x002fea0003900000 */
[----:B------:R-:W1:Y:S02]  /*8c70*/  @!P1 SYNCS.PHASECHK.TRANS64 P1, [R14+URZ+0x38], R9 ;  /* 0x000038090e0095a7 */ /* 0x000e64000802007f */
[----:B-1----:R-:W-:Y:S05]  /*8c80*/  @!P1 BRA `(.L_x_141) ;  /* 0xfffffffc00f09947 */ /* 0x002fea000383ffff */
[----:B------:R-:W-:Y:S05]  /*8c90*/  BRA `(.L_x_164) ;  /* 0xfffffff000087947 */ /* 0x000fea000383ffff */
.L_x_150:
[----:B------:R-:W-:Y:S01]  /*8ca0*/  BSSY B0, `(.L_x_165) ;  /* 0x0000006000007945 */ /* 0x000fe20003800000 */
[----:B------:R-:W-:-:S07]  /*8cb0*/  IMAD.MOV.U32 R6, RZ, RZ, -0x1 ;  /* 0xffffffffff067424 */ /* 0x000fce00078e00ff */
[----:B------:R-:W-:Y:S05]  /*8cc0*/  WARPSYNC.COLLECTIVE R6, `(.L_x_166) ;  /* 0x00000000060c7348 */ /* 0x000fea0003c00000 */
[----:B------:R-:W-:Y:S02]  /*8cd0*/  ELECT P1, UR62, PT ;  /* 0x00000000003e782f */ /* 0x000fe40003820000 */
[----:B------:R-:W-:Y:S01]  /*8ce0*/  MOV R6, UR62 ;  /* 0x0000003e00067c02 */ /* 0x000fe20008000f00 */
[----:B------:R-:W-:Y:S10]  /*8cf0*/  ENDCOLLECTIVE ;  /* 0x000000000000791b */ /* 0x000ff40003800000 */
.L_x_166:
[----:B------:R-:W-:Y:S05]  /*8d00*/  BSYNC B0 ;  /* 0x0000000000007941 */ /* 0x000fea0003800000 */
.L_x_165:
[----:B------:R-:W-:Y:S01]  /*8d10*/  PLOP3.LUT P0, PT, P1, PT, PT, 0x80, 0x0 ;  /* 0x000000000000781c */ /* 0x000fe20000f0f070 */
[----:B------:R-:W-:-:S12]  /*8d20*/  BRA `(.L_x_167) ;  /* 0xfffffff800587947 */ /* 0x000fd8000383ffff */
.L_x_154:
[----:B0-----:R0:W1:Y:S02]  /*8d30*/  SYNCS.PHASECHK.TRANS64.TRYWAIT P0, [R6+URZ], R3 ;  /* 0x00000003060075a7 */ /* 0x001064000800017f */
[----:B-1----:R-:W-:Y:S05]  /*8d40*/  @!P0 NANOSLEEP.SYNCS 0x989680 ;  /* 0x009896800000895d */ /* 0x002fea0003900000 */
[----:B------:R-:W1:Y:S02]  /*8d50*/  @!P0 SYNCS.PHASECHK.TRANS64 P0, [R6+URZ], R3 ;  /* 0x00000003060085a7 */ /* 0x000e64000800007f */
[----:B-1----:R-:W-:Y:S05]  /*8d60*/  @!P0 BRA `(.L_x_154) ;  /* 0xfffffffc00f08947 */ /* 0x002fea000383ffff */
[----:B------:R-:W-:Y:S05]  /*8d70*/  BRA `(.L_x_168) ;  /* 0xfffffff800987947 */ /* 0x000fea000383ffff */
.L_x_155:
[----:B0-----:R0:W1:Y:S02]  /*8d80*/  SYNCS.PHASECHK.TRANS64.TRYWAIT P0, [R7+URZ], R4 ;  /* 0x00000004070075a7 */ /* 0x001064000800017f */
[----:B-1----:R-:W-:Y:S05]  /*8d90*/  @!P0 NANOSLEEP.SYNCS 0x989680 ;  /* 0x009896800000895d */ /* 0x002fea0003900000 */
[----:B------:R-:W1:Y:S02]  /*8da0*/  @!P0 SYNCS.PHASECHK.TRANS64 P0, [R7+URZ], R4 ;  /* 0x00000004070085a7 */ /* 0x000e64000800007f */
[----:B-1----:R-:W-:Y:S05]  /*8db0*/  @!P0 BRA `(.L_x_155) ;  /* 0xfffffffc00f08947 */ /* 0x002fea000383ffff */
[----:B------:R-:W-:Y:S05]  /*8dc0*/  BRA `(.L_x_169) ;  /* 0xfffffff800a87947 */ /* 0x000fea000383ffff */
.L_x_156:
[----:B0-----:R0:W1:Y:S02]  /*8dd0*/  SYNCS.PHASECHK.TRANS64.TRYWAIT P0, [R6+URZ], R5 ;  /* 0x00000005060075a7 */ /* 0x001064000800017f */
[----:B-1----:R-:W-:Y:S05]  /*8de0*/  @!P0 NANOSLEEP.SYNCS 0x989680 ;  /* 0x009896800000895d */ /* 0x002fea0003900000 */
[----:B------:R-:W1:Y:S02]  /*8df0*/  @!P0 SYNCS.PHASECHK.TRANS64 P0, [R6+URZ], R5 ;  /* 0x00000005060085a7 */ /* 0x000e64000800007f */
[----:B-1----:R-:W-:Y:S05]  /*8e00*/  @!P0 BRA `(.L_x_156) ;  /* 0xfffffffc00f08947 */ /* 0x002fea000383ffff */
[----:B------:R-:W-:Y:S05]  /*8e10*/  BRA `(.L_x_170) ;  /* 0xfffffff800b87947 */ /* 0x000fea000383ffff */
.L_x_157:
[----:B0-----:R0:W1:Y:S02]  /*8e20*/  SYNCS.PHASECHK.TRANS64.TRYWAIT P0, [R9+URZ], R4 ;  /* 0x00000004090075a7 */ /* 0x001064000800017f */
[----:B-1----:R-:W-:Y:S05]  /*8e30*/  @!P0 NANOSLEEP.SYNCS 0x989680 ;  /* 0x009896800000895d */ /* 0x002fea0003900000 */
[----:B------:R-:W1:Y:S02]  /*8e40*/  @!P0 SYNCS.PHASECHK.TRANS64 P0, [R9+URZ], R4 ;  /* 0x00000004090085a7 */ /* 0x000e64000800007f */
[----:B-1----:R-:W-:Y:S05]  /*8e50*/  @!P0 BRA `(.L_x_157) ;  /* 0xfffffffc00f08947 */ /* 0x002fea000383ffff */
[----:B------:R-:W-:Y:S05]  /*8e60*/  BRA `(.L_x_171) ;  /* 0xfffffff800c87947 */ /* 0x000fea000383ffff */
.L_x_158:
[----:B0-----:R0:W1:Y:S02]  /*8e70*/  SYNCS.PHASECHK.TRANS64.TRYWAIT P0, [R10+URZ], R5 ;  /* 0x000000050a0075a7 */ /* 0x001064000800017f */
[----:B-1----:R-:W-:Y:S05]  /*8e80*/  @!P0 NANOSLEEP.SYNCS 0x989680 ;  /* 0x009896800000895d */ /* 0x002fea0003900000 */
[----:B------:R-:W1:Y:S02]  /*8e90*/  @!P0 SYNCS.PHASECHK.TRANS64 P0, [R10+URZ], R5 ;  /* 0x000000050a0085a7 */ /* 0x000e64000800007f */
[----:B-1----:R-:W-:Y:S05]  /*8ea0*/  @!P0 BRA `(.L_x_158) ;  /* 0xfffffffc00f08947 */ /* 0x002fea000383ffff */
[----:B------:R-:W-:Y:S05]  /*8eb0*/  BRA `(.L_x_172) ;  /* 0xfffffff800d87947 */ /* 0x000fea000383ffff */
.L_x_159:
[----:B-1----:R1:W2:Y:S02]  /*8ec0*/  SYNCS.PHASECHK.TRANS64.TRYWAIT P0, [R11+URZ], R6 ;  /* 0x000000060b0075a7 */ /* 0x0022a4000800017f */
[----:B--2---:R-:W-:Y:S05]  /*8ed0*/  @!P0 NANOSLEEP.SYNCS 0x989680 ;  /* 0x009896800000895d */ /* 0x004fea0003900000 */
[----:B------:R-:W2:Y:S02]  /*8ee0*/  @!P0 SYNCS.PHASECHK.TRANS64 P0, [R11+URZ], R6 ;  /* 0x000000060b0085a7 */ /* 0x000ea4000800007f */
[----:B--2---:R-:W-:Y:S05]  /*8ef0*/  @!P0 BRA `(.L_x_159) ;  /* 0xfffffffc00f08947 */ /* 0x004fea000383ffff */
[----:B------:R-:W-:Y:S05]  /*8f00*/  BRA `(.L_x_173) ;  /* 0xfffffff800e07947 */ /* 0x000fea000383ffff */
.L_x_174:
[----:B------:R-:W-:-:S00]  /*8f10*/  BRA `(.L_x_174) ;  /* 0xfffffffc00fc7947 */ /* 0x000fc0000383ffff */
[----:B------:R-:W-:-:S00]  /*8f20*/  NOP ;  /* 0x0000000000007918 */ /* 0x000fc00000000000 */
        /* <DEDUP_REMOVED lines=13> */
.L_x_175:


//--------------------- .nv.shared._ZN7cutlass13device_kernelINS_4gemm6kernel13GemmUniversalIN4cute5tupleIJiiiiEEENS1_10collective13CollectiveMmaINS1_37MainloopSm90TmaGmmaWarpSpecializedFP8ILi7ENS5_IJNS4_1CILi1EEESB_SB_EEENS1_35KernelTmaWarpSpecializedCooperativeEEENS5_IJNSA_ILi192EEENSA_ILi48EEENSA_ILi128EEEEEENS_12float_e4m3_tENS5_IJlSB_lEEESJ_SK_NS4_8TiledMMAINS4_8MMA_AtomIJNS4_4SM904GMMA30MMA_64x16x32_F32E4M3E4M3_SS_TNILNSO_7ScaleInE1ELSQ_1EEEEEENS4_6LayoutINS5_IJNSA_ILi2EEESB_SB_EEENS5_IJSB_NSA_ILi0EEESW_EEEEENS5_IJNS4_10UnderscoreESZ_SZ_EEEEENS4_13SM90_TMA_LOADENS4_14ComposedLayoutINS4_7SwizzleILi3ELi4ELi3EEENS4_18smem_ptr_flag_bitsILi8EEENST_INS5_IJNSA_ILi8EEESH_EEENS5_IJSH_SB_EEEEEEEvNS4_8identityES12_S1C_vS1D_EENS_8epilogue10collective6detail29Sm90TmaWarpSpecializedAdapterINS1G_15DefaultEpilogueISJ_SK_SK_NS1F_6thread17LinearCombinationISJ_Li1EffLNS1K_9ScaleType4KindE0ELNS_15FloatRoundStyleE2ESJ_EENS1_15EpilogueDefaultEEEEEvvEEEEvNT_6ParamsE --------------------------
	.section	.nv.shared._ZN7cutlass13device_kernelINS_4gemm6kernel13GemmUniversalIN4cute5tupleIJiiiiEEENS1_10collective13CollectiveMmaINS1_37MainloopSm90TmaGmmaWarpSpecializedFP8ILi7ENS5_IJNS4_1CILi1EEESB_SB_EEENS1_35KernelTmaWarpSpecializedCooperativeEEENS5_IJNSA_ILi192EEENSA_ILi48EEENSA_ILi128EEEEEENS_12float_e4m3_tENS5_IJlSB_lEEESJ_SK_NS4_8TiledMMAINS4_8MMA_AtomIJNS4_4SM904GMMA30MMA_64x16x32_F32E4M3E4M3_SS_TNILNSO_7ScaleInE1ELSQ_1EEEEEENS4_6LayoutINS5_IJNSA_ILi2EEESB_SB_EEENS5_IJSB_NSA_ILi0EEESW_EEEEENS5_IJNS4_10UnderscoreESZ_SZ_EEEEENS4_13SM90_TMA_LOADENS4_14ComposedLayoutINS4_7SwizzleILi3ELi4ELi3EEENS4_18smem_ptr_flag_bitsILi8EEENST_INS5_IJNSA_ILi8EEESH_EEENS5_IJSH_SB_EEEEEEEvNS4_8identityES12_S1C_vS1D_EENS_8epilogue10collective6detail29Sm90TmaWarpSpecializedAdapterINS1G_15DefaultEpilogueISJ_SK_SK_NS1F_6thread17LinearCombinationISJ_Li1EffLNS1K_9ScaleType4KindE0ELNS_15FloatRoundStyleE2ESJ_EENS1_15EpilogueDefaultEEEEEvvEEEEvNT_6ParamsE,"aw",@nobits
	.sectionflags	@""
	.align	16
	.zero		1024


//--------------------- .nv.shared.reserved.0     --------------------------
	.section	.nv.shared.reserved.0,"aw",@nobits
	.weak		__nv_reservedSMEM_offset_0_alias
	.size		__nv_reservedSMEM_offset_0_alias, 0, 0
	.other		__nv_reservedSMEM_offset_0_alias,@"STO_CUDA_RESERVED_SHARED STV_DEFAULT"
__nv_reservedSMEM_offset_0_alias:
	.zero		0


//--------------------- .nv.global                --------------------------
	.section	.nv.global,"aw",@nobits
.nv.global:
	.type		_ZN40_INTERNAL_d0c29fe9_4_k_cu_17d4589e_151924cute1_E,@object
	.size		_ZN40_INTERNAL_d0c29fe9_4_k_cu_17d4589e_151924cute1_E,(_ZN40_INTERNAL_d0c29fe9_4_k_cu_17d4589e_151924cuda3std3__45__cpo6cbeginE - _ZN40_INTERNAL_d0c29fe9_4_k_cu_17d4589e_151924cute1_E)
_ZN40_INTERNAL_d0c29fe9_4_k_cu_17d4589e_151924cute1_E:
	.zero		1
	.type		_ZN40_INTERNAL_d0c29fe9_4_k_cu_17d4589e_151924cuda3std3__45__cpo6cbeginE,@object
	.size		_ZN40_INTERNAL_d0c29fe9_4_k_cu_17d4589e_151924cuda3std3__45__cpo6cbeginE,(_ZN40_INTERNAL_d0c29fe9_4_k_cu_17d4589e_151924cuda3std3__48in_placeE - _ZN40_INTERNAL_d0c29fe9_4_k_cu_17d4589e_151924cuda3std3__45__cpo6cbeginE)
_ZN40_INTERNAL_d0c29fe9_4_k_cu_17d4589e_151924cuda3std3__45__cpo6cbeginE:
	.zero		1
	.type		_ZN40_INTERNAL_d0c29fe9_4_k_cu_17d4589e_151924cuda3std3__48in_placeE,@object
	.size		_ZN40_INTERNAL_d0c29fe9_4_k_cu_17d4589e_151924cuda3std3__48in_placeE,(_ZN40_INTERNAL_d0c29fe9_4_k_cu_17d4589e_151924cuda3std6ranges3__45__cpo9iter_moveE - _ZN40_INTERNAL_d0c29fe9_4_k_cu_17d4589e_151924cuda3std3__48in_placeE)
_ZN40_INTERNAL_d0c29fe9_4_k_cu_17d4589e_151924cuda3std3__48in_placeE:
	.zero		1
	.type		_ZN40_INTERNAL_d0c29fe9_4_k_cu_17d4589e_151924cuda3std6ranges3__45__cpo9iter_moveE,@object
	.size		_ZN40_INTERNAL_d0c29fe9_4_k_cu_17d4589e_151924cuda3std6ranges3__45__cpo9iter_moveE,(_ZN40_INTERNAL_d0c29fe9_4_k_cu_17d4589e_151924cuda3std3__45__cpo5beginE - _ZN40_INTERNAL_d0c29fe9_4_k_cu_17d4589e_151924cuda3std6ranges3__45__cpo9iter_moveE)
_ZN40_INTERNAL_d0c29fe9_4_k_cu_17d4589e_151924cuda3std6ranges3__45__cpo9iter_moveE:
	.zero		1
	.type		_ZN40_INTERNAL_d0c29fe9_4_k_cu_17d4589e_151924cuda3std3__45__cpo5beginE,@object
	.size		_ZN40_INTERNAL_d0c29fe9_4_k_cu_17d4589e_151924cuda3std3__45__cpo5beginE,(_ZN40_INTERNAL_d0c29fe9_4_k_cu_17d4589e_151924cuda3std3__442_GLOBAL__N__d0c29fe9_4_k_cu_17d4589e_151926ignoreE - _ZN40_INTERNAL_d0c29fe9_4_k_cu_17d4589e_151924cuda3std3__45__cpo5beginE)
_ZN40_INTERNAL_d0c29fe9_4_k_cu_17d4589e_151924cuda3std3__45__cpo5beginE:
	.zero		1
	.type		_ZN40_INTERNAL_d0c29fe9_4_k_cu_17d4589e_151924cuda3std3__442_GLOBAL__N__d0c29fe9_4_k_cu_17d4589e_151926ignoreE,@object
	.size		_ZN40_INTERNAL_d0c29fe9_4_k_cu_17d4589e_151924cuda3std3__442_GLOBAL__N__d0c29fe9_4_k_cu_17d4589e_151926ignoreE,(_ZN40_INTERNAL_d0c29fe9_4_k_cu_17d4589e_151924cute7productE - _ZN40_INTERNAL_d0c29fe9_4_k_cu_17d4589e_151924cuda3std3__442_GLOBAL__N__d0c29fe9_4_k_cu_17d4589e_151926ignoreE)
_ZN40_INTERNAL_d0c29fe9_4_k_cu_17d4589e_151924cuda3std3__442_GLOBAL__N__d0c29fe9_4_k_cu_17d4589e_151926ignoreE:
	.zero		1
	.type		_ZN40_INTERNAL_d0c29fe9_4_k_cu_17d4589e_151924cute7productE,@object
	.size		_ZN40_INTERNAL_d0c29fe9_4_k_cu_17d4589e_151924cute7productE,(_ZN40_INTERNAL_d0c29fe9_4_k_cu_17d4589e_151924cuda3std3__45__cpo3endE - _ZN40_INTERNAL_d0c29fe9_4_k_cu_17d4589e_151924cute7productE)
_ZN40_INTERNAL_d0c29fe9_4_k_cu_17d4589e_151924cute7productE:
	.zero		1
	.type		_ZN40_INTERNAL_d0c29fe9_4_k_cu_17d4589e_151924cuda3std3__45__cpo3endE,@object
	.size		_ZN40_INTERNAL_d0c29fe9_4_k_cu_17d4589e_151924cuda3std3__45__cpo3endE,(_ZN40_INTERNAL_d0c29fe9_4_k_cu_17d4589e_151924cuda3std3__419piecewise_constructE - _ZN40_INTERNAL_d0c29fe9_4_k_cu_17d4589e_151924cuda3std3__45__cpo3endE)
_ZN40_INTERNAL_d0c29fe9_4_k_cu_17d4589e_151924cuda3std3__45__cpo3endE:
	.zero		1
	.type		_ZN40_INTERNAL_d0c29fe9_4_k_cu_17d4589e_151924cuda3std3__419piecewise_constructE,@object
	.size		_ZN40_INTERNAL_d0c29fe9_4_k_cu_17d4589e_151924cuda3std3__419piecewise_constructE,(_ZN40_INTERNAL_d0c29fe9_4_k_cu_17d4589e_151924cuda3std3__45__cpo4cendE - _ZN40_INTERNAL_d0c29fe9_4_k_cu_17d4589e_151924cuda3std3__419piecewise_constructE)
_ZN40_INTERNAL_d0c29fe9_4_k_cu_17d4589e_151924cuda3std3__419piecewise_constructE:
	.zero		1
	.type		_ZN40_INTERNAL_d0c29fe9_4_k_cu_17d4589e_151924cuda3std3__45__cpo4cendE,@object
	.size		_ZN40_INTERNAL_d0c29fe9_4_k_cu_17d4589e_151924cuda3std3__45__cpo4cendE,(_ZN40_INTERNAL_d0c29fe9_4_k_cu_17d4589e_151924cuda3std6ranges3__45__cpo4swapE - _ZN40_INTERNAL_d0c29fe9_4_k_cu_17d4589e_151924cuda3std3__45__cpo4cendE)
_ZN40_INTERNAL_d0c29fe9_4_k_cu_17d4589e_151924cuda3std3__45__cpo4cendE:
	.zero		1
	.type		_ZN40_INTERNAL_d0c29fe9_4_k_cu_17d4589e_151924cuda3std6ranges3__45__cpo4swapE,@object
	.size		_ZN40_INTERNAL_d0c29fe9_4_k_cu_17d4589e_151924cuda3std6ranges3__45__cpo4swapE,(.L_7 - _ZN40_INTERNAL_d0c29fe9_4_k_cu_17d4589e_151924cuda3std6ranges3__45__cpo4swapE)
_ZN40_INTERNAL_d0c29fe9_4_k_cu_17d4589e_151924cuda3std6ranges3__45__cpo4swapE:
	.zero		1
.L_7:


//--------------------- .nv.constant0._ZN7cutlass13device_kernelINS_4gemm6kernel13GemmUniversalIN4cute5tupleIJiiiiEEENS1_10collective13CollectiveMmaINS1_37MainloopSm90TmaGmmaWarpSpecializedFP8ILi7ENS5_IJNS4_1CILi1EEESB_SB_EEENS1_35KernelTmaWarpSpecializedCooperativeEEENS5_IJNSA_ILi192EEENSA_ILi48EEENSA_ILi128EEEEEENS_12float_e4m3_tENS5_IJlSB_lEEESJ_SK_NS4_8TiledMMAINS4_8MMA_AtomIJNS4_4SM904GMMA30MMA_64x16x32_F32E4M3E4M3_SS_TNILNSO_7ScaleInE1ELSQ_1EEEEEENS4_6LayoutINS5_IJNSA_ILi2EEESB_SB_EEENS5_IJSB_NSA_ILi0EEESW_EEEEENS5_IJNS4_10UnderscoreESZ_SZ_EEEEENS4_13SM90_TMA_LOADENS4_14ComposedLayoutINS4_7SwizzleILi3ELi4ELi3EEENS4_18smem_ptr_flag_bitsILi8EEENST_INS5_IJNSA_ILi8EEESH_EEENS5_IJSH_SB_EEEEEEEvNS4_8identityES12_S1C_vS1D_EENS_8epilogue10collective6detail29Sm90TmaWarpSpecializedAdapterINS1G_15DefaultEpilogueISJ_SK_SK_NS1F_6thread17LinearCombinationISJ_Li1EffLNS1K_9ScaleType4KindE0ELNS_15FloatRoundStyleE2ESJ_EENS1_15EpilogueDefaultEEEEEvvEEEEvNT_6ParamsE --------------------------
	.section	.nv.constant0._ZN7cutlass13device_kernelINS_4gemm6kernel13GemmUniversalIN4cute5tupleIJiiiiEEENS1_10collective13CollectiveMmaINS1_37MainloopSm90TmaGmmaWarpSpecializedFP8ILi7ENS5_IJNS4_1CILi1EEESB_SB_EEENS1_35KernelTmaWarpSpecializedCooperativeEEENS5_IJNSA_ILi192EEENSA_ILi48EEENSA_ILi128EEEEEENS_12float_e4m3_tENS5_IJlSB_lEEESJ_SK_NS4_8TiledMMAINS4_8MMA_AtomIJNS4_4SM904GMMA30MMA_64x16x32_F32E4M3E4M3_SS_TNILNSO_7ScaleInE1ELSQ_1EEEEEENS4_6LayoutINS5_IJNSA_ILi2EEESB_SB_EEENS5_IJSB_NSA_ILi0EEESW_EEEEENS5_IJNS4_10UnderscoreESZ_SZ_EEEEENS4_13SM90_TMA_LOADENS4_14ComposedLayoutINS4_7SwizzleILi3ELi4ELi3EEENS4_18smem_ptr_flag_bitsILi8EEENST_INS5_IJNSA_ILi8EEESH_EEENS5_IJSH_SB_EEEEEEEvNS4_8identityES12_S1C_vS1D_EENS_8epilogue10collective6detail29Sm90TmaWarpSpecializedAdapterINS1G_15DefaultEpilogueISJ_SK_SK_NS1F_6thread17LinearCombinationISJ_Li1EffLNS1K_9ScaleType4KindE0ELNS_15FloatRoundStyleE2ESJ_EENS1_15EpilogueDefaultEEEEEvvEEEEvNT_6ParamsE,"a",@progbits
	.sectionflags	@""
	.align	4
.nv.constant0._ZN7cutlass13device_kernelINS_4gemm6kernel13GemmUniversalIN4cute5tupleIJiiiiEEENS1_10collective13CollectiveMmaINS1_37MainloopSm90TmaGmmaWarpSpecializedFP8ILi7ENS5_IJNS4_1CILi1EEESB_SB_EEENS1_35KernelTmaWarpSpecializedCooperativeEEENS5_IJNSA_ILi192EEENSA_ILi48EEENSA_ILi128EEEEEENS_12float_e4m3_tENS5_IJlSB_lEEESJ_SK_NS4_8TiledMMAINS4_8MMA_AtomIJNS4_4SM904GMMA30MMA_64x16x32_F32E4M3E4M3_SS_TNILNSO_7ScaleInE1ELSQ_1EEEEEENS4_6LayoutINS5_IJNSA_ILi2EEESB_SB_EEENS5_IJSB_NSA_ILi0EEESW_EEEEENS5_IJNS4_10UnderscoreESZ_SZ_EEEEENS4_13SM90_TMA_LOADENS4_14ComposedLayoutINS4_7SwizzleILi3ELi4ELi3EEENS4_18smem_ptr_flag_bitsILi8EEENST_INS5_IJNSA_ILi8EEESH_EEENS5_IJSH_SB_EEEEEEEvNS4_8identityES12_S1C_vS1D_EENS_8epilogue10collective6detail29Sm90TmaWarpSpecializedAdapterINS1G_15DefaultEpilogueISJ_SK_SK_NS1F_6thread17LinearCombinationISJ_Li1EffLNS1K_9ScaleType4KindE0ELNS_15FloatRoundStyleE2ESJ_EENS1_15EpilogueDefaultEEEEEvvEEEEvNT_6ParamsE:
	.zero		1664


//--------------------- SYMBOLS --------------------------

	.type		.nv.reservedSmem.offset0,@object
	.size		.nv.reservedSmem.offset0,0x4
